	.target	sm_90a

	.elftype	@"ET_EXEC"


//--------------------- .note.nv.tkinfo           --------------------------
	.section	.note.nv.tkinfo,"",@"SHT_NOTE"
	.sectionflags	@"SHF_NOTE_NV_TKINFO"
	.tkinfo
        /*0018*/ 	.word	0x00000002
        /*0030*/ 	.string	""
        /*0030*/ 	.string	"ptxas"
        /*0030*/ 	.string	"Cuda compilation tools, release 13.0, V13.0.88"
        /*0030*/ 	.string	"Build cuda_13.0.r13.0/compiler.36424714_0"
        /*0030*/ 	.string	"-arch sm_90a -m 64 "



//--------------------- .note.nv.cuinfo           --------------------------
	.section	.note.nv.cuinfo,"",@"SHT_NOTE"
	.sectionflags	@"SHF_NOTE_NV_CUINFO"
        /*0018*/ 	.short	0x0002
        /*001a*/ 	.short	0x005a
        /*001c*/ 	.short	0x0082
	.zero		2


//--------------------- .nv.info                  --------------------------
	.section	.nv.info,"",@"SHT_CUDA_INFO"
	.align	4


	//----- nvinfo : EIATTR_REGCOUNT
	.align		4
        /*0000*/ 	.byte	0x04, 0x2f
        /*0002*/ 	.short	(.L_15 - .L_14)
	.align		4
.L_14:
        /*0004*/ 	.word	index@(_ZN7cutlass13device_kernelINS_4fmha6kernel28FmhaKernelTmaWarpSpecializedINS1_10collective30FmhaMainloopTmaWarpSpecializedINS_10bfloat16_tEffN4cute5tupleIJNS7_1CILi128EEENS9_ILi64EEENS9_ILi32EEEEEENS8_IJiNS9_ILi1EEENS8_IJiiEEEEEESG_SG_NS4_14ResidualFusionEJNS2_6OptionILNS2_3TagE0ENS9_ILb1EEEEENSI_ILSJ_2ESK_EEEEENS4_15FmhaFwdEpilogueIS6_fNS8_IJSB_SC_SB_EEEEENS2_23PersistentTileSchedulerEJSL_SM_EEEEEvNT_6ParamsE)
        /*0008*/ 	.word	0x000000a8


	//----- nvinfo : EIATTR_FRAME_SIZE
	.align		4
.L_15:
        /*000c*/ 	.byte	0x04, 0x11
        /*000e*/ 	.short	(.L_17 - .L_16)
	.align		4
.L_16:
        /*0010*/ 	.word	index@($__internal_0_$__cuda_sm20_rcp_rn_f32_slowpath)
        /*0014*/ 	.word	0x00000000


	//----- nvinfo : EIATTR_FRAME_SIZE
	.align		4
.L_17:
        /*0018*/ 	.byte	0x04, 0x11
        /*001a*/ 	.short	(.L_19 - .L_18)
	.align		4
.L_18:
        /*001c*/ 	.word	index@(_ZN7cutlass13device_kernelINS_4fmha6kernel28FmhaKernelTmaWarpSpecializedINS1_10collective30FmhaMainloopTmaWarpSpecializedINS_10bfloat16_tEffN4cute5tupleIJNS7_1CILi128EEENS9_ILi64EEENS9_ILi32EEEEEENS8_IJiNS9_ILi1EEENS8_IJiiEEEEEESG_SG_NS4_14ResidualFusionEJNS2_6OptionILNS2_3TagE0ENS9_ILb1EEEEENSI_ILSJ_2ESK_EEEEENS4_15FmhaFwdEpilogueIS6_fNS8_IJSB_SC_SB_EEEEENS2_23PersistentTileSchedulerEJSL_SM_EEEEEvNT_6ParamsE)
        /*0020*/ 	.word	0x00000000


	//----- nvinfo : EIATTR_MIN_STACK_SIZE
	.align		4
.L_19:
        /*0024*/ 	.byte	0x04, 0x12
        /*0026*/ 	.short	(.L_21 - .L_20)
	.align		4
.L_20:
        /*0028*/ 	.word	index@(_ZN7cutlass13device_kernelINS_4fmha6kernel28FmhaKernelTmaWarpSpecializedINS1_10collective30FmhaMainloopTmaWarpSpecializedINS_10bfloat16_tEffN4cute5tupleIJNS7_1CILi128EEENS9_ILi64EEENS9_ILi32EEEEEENS8_IJiNS9_ILi1EEENS8_IJiiEEEEEESG_SG_NS4_14ResidualFusionEJNS2_6OptionILNS2_3TagE0ENS9_ILb1EEEEENSI_ILSJ_2ESK_EEEEENS4_15FmhaFwdEpilogueIS6_fNS8_IJSB_SC_SB_EEEEENS2_23PersistentTileSchedulerEJSL_SM_EEEEEvNT_6ParamsE)
        /*002c*/ 	.word	0x00000000
.L_21:


//--------------------- .nv.compat                --------------------------
	.section	.nv.compat,"",@"SHT_CUDA_COMPAT_INFO"
	.align	4
        /*0000*/ 	.byte	0x02, 0x09, 0x01, 0x00, 0x02, 0x02, 0x04, 0x00, 0x02, 0x05, 0x05, 0x00, 0x03, 0x07, 0x01, 0x01
        /*0010*/ 	.byte	0x02, 0x03, 0x01, 0x00, 0x02, 0x06, 0x01, 0x00, 0x04, 0x0b, 0x08, 0x00, 0x00, 0x00, 0x00, 0x00
        /*0020*/ 	.byte	0x00, 0x00, 0x00, 0x00


//--------------------- .nv.info._ZN7cutlass13device_kernelINS_4fmha6kernel28FmhaKernelTmaWarpSpecializedINS1_10collective30FmhaMainloopTmaWarpSpecializedINS_10bfloat16_tEffN4cute5tupleIJNS7_1CILi128EEENS9_ILi64EEENS9_ILi32EEEEEENS8_IJiNS9_ILi1EEENS8_IJiiEEEEEESG_SG_NS4_14ResidualFusionEJNS2_6OptionILNS2_3TagE0ENS9_ILb1EEEEENSI_ILSJ_2ESK_EEEEENS4_15FmhaFwdEpilogueIS6_fNS8_IJSB_SC_SB_EEEEENS2_23PersistentTileSchedulerEJSL_SM_EEEEEvNT_6ParamsE --------------------------
	.section	.nv.info._ZN7cutlass13device_kernelINS_4fmha6kernel28FmhaKernelTmaWarpSpecializedINS1_10collective30FmhaMainloopTmaWarpSpecializedINS_10bfloat16_tEffN4cute5tupleIJNS7_1CILi128EEENS9_ILi64EEENS9_ILi32EEEEEENS8_IJiNS9_ILi1EEENS8_IJiiEEEEEESG_SG_NS4_14ResidualFusionEJNS2_6OptionILNS2_3TagE0ENS9_ILb1EEEEENSI_ILSJ_2ESK_EEEEENS4_15FmhaFwdEpilogueIS6_fNS8_IJSB_SC_SB_EEEEENS2_23PersistentTileSchedulerEJSL_SM_EEEEEvNT_6ParamsE,"",@"SHT_CUDA_INFO"
	.sectionflags	@""
	.align	4


	//----- nvinfo : EIATTR_CUDA_API_VERSION
	.align		4
        /*0000*/ 	.byte	0x04, 0x37
        /*0002*/ 	.short	(.L_23 - .L_22)
.L_22:
        /*0004*/ 	.word	0x00000082


	//----- nvinfo : EIATTR_KPARAM_INFO
	.align		4
.L_23:
        /*0008*/ 	.byte	0x04, 0x17
        /*000a*/ 	.short	(.L_25 - .L_24)
.L_24:
        /*000c*/ 	.word	0x00000000
        /*0010*/ 	.short	0x0000
        /*0012*/ 	.short	0x0070
        /*0014*/ 	.byte	0x00, 0xf0, 0x01, 0x20


	//----- nvinfo : EIATTR_SPARSE_MMA_MASK
	.align		4
.L_25:
        /*0018*/ 	.byte	0x03, 0x50
        /*001a*/ 	.short	0x0000


	//----- nvinfo : EIATTR_MAXREG_COUNT
	.align		4
        /*001c*/ 	.byte	0x03, 0x1b
        /*001e*/ 	.short	0x00a8


	//----- nvinfo : EIATTR_NUM_BARRIERS
	.align		4
        /*0020*/ 	.byte	0x02, 0x4c
        /*0022*/ 	.byte	0x02
	.zero		1


	//----- nvinfo : EIATTR_EXTERNS
	.align		4
        /*0024*/ 	.byte	0x04, 0x0f
        /*0026*/ 	.short	(.L_27 - .L_26)


	//   ....[0]....
	.align		4
.L_26:
        /*0028*/ 	.word	index@(__assertfail)


	//----- nvinfo : EIATTR_MERCURY_ISA_VERSION
	.align		4
.L_27:
        /*002c*/ 	.byte	0x03, 0x5f
        /*002e*/ 	.short	0x0101


	//----- nvinfo : EIATTR_INT_WARP_WIDE_INSTR_OFFSETS
	.align		4
        /*0030*/ 	.byte	0x04, 0x31
        /*0032*/ 	.short	(.L_29 - .L_28)


	//   ....[0]....
.L_28:
        /*0034*/ 	.word	0x00000760


	//   ....[1]....
        /*0038*/ 	.word	0x00000770


	//   ....[2]....
        /*003c*/ 	.word	0x00000780


	//   ....[3]....
        /*0040*/ 	.word	0x00000790


	//   ....[4]....
        /*0044*/ 	.word	0x00000800


	//   ....[5]....
        /*0048*/ 	.word	0x00000980


	//   ....[6]....
        /*004c*/ 	.word	0x00000a30


	//----- nvinfo : EIATTR_COOP_GROUP_MASK_REGIDS
	.align		4
.L_29:
        /*0050*/ 	.byte	0x04, 0x29
        /*0052*/ 	.short	(.L_31 - .L_30)


	//   ....[0]....
.L_30:
        /*0054*/ 	.word	0xffffffff


	//   ....[1]....
        /*0058*/ 	.word	0xffffffff


	//   ....[2]....
        /*005c*/ 	.word	0xffffffff


	//   ....[3]....
        /*0060*/ 	.word	0xffffffff


	//   ....[4]....
        /*0064*/ 	.word	0xffffffff


	//   ....[5]....
        /*0068*/ 	.word	0xffffffff


	//   ....[6]....
        /*006c*/ 	.word	0xffffffff


	//   ....[7]....
        /*0070*/ 	.word	0xffffffff


	//   ....[8]....
        /*0074*/ 	.word	0xffffffff


	//   ....[9]....
        /*0078*/ 	.word	0xffffffff


	//   ....[10]....
        /*007c*/ 	.word	0xffffffff


	//   ....[11]....
        /*0080*/ 	.word	0xffffffff


	//   ....[12]....
        /*0084*/ 	.word	0xffffffff


	//   ....[13]....
        /*0088*/ 	.word	0xffffffff


	//   ....[14]....
        /*008c*/ 	.word	0xffffffff


	//   ....[15]....
        /*0090*/ 	.word	0xffffffff


	//   ....[16]....
        /*0094*/ 	.word	0xffffffff


	//   ....[17]....
        /*0098*/ 	.word	0xffffffff


	//   ....[18]....
        /*009c*/ 	.word	0xffffffff


	//   ....[19]....
        /*00a0*/ 	.word	0xffffffff


	//   ....[20]....
        /*00a4*/ 	.word	0xffffffff


	//   ....[21]....
        /*00a8*/ 	.word	0xffffffff


	//----- nvinfo : EIATTR_COOP_GROUP_INSTR_OFFSETS
	.align		4
.L_31:
        /*00ac*/ 	.byte	0x04, 0x28
        /*00ae*/ 	.short	(.L_33 - .L_32)


	//   ....[0]....
.L_32:
        /*00b0*/ 	.word	0x00000070


	//   ....[1]....
        /*00b4*/ 	.word	0x000000a0


	//   ....[2]....
        /*00b8*/ 	.word	0x000001d0


	//   ....[3]....
        /*00bc*/ 	.word	0x000003e0


	//   ....[4]....
        /*00c0*/ 	.word	0x000005a0


	//   ....[5]....
        /*00c4*/ 	.word	0x00000700


	//   ....[6]....
        /*00c8*/ 	.word	0x00001940


	//   ....[7]....
        /*00cc*/ 	.word	0x000019a0


	//   ....[8]....
        /*00d0*/ 	.word	0x00001c00


	//   ....[9]....
        /*00d4*/ 	.word	0x00001d40


	//   ....[10]....
        /*00d8*/ 	.word	0x00002eb0


	//   ....[11]....
        /*00dc*/ 	.word	0x00002ee0


	//   ....[12]....
        /*00e0*/ 	.word	0x00003160


	//   ....[13]....
        /*00e4*/ 	.word	0x00003260


	//   ....[14]....
        /*00e8*/ 	.word	0x00004970


	//   ....[15]....
        /*00ec*/ 	.word	0x000049d0


	//   ....[16]....
        /*00f0*/ 	.word	0x00004d00


	//   ....[17]....
        /*00f4*/ 	.word	0x00004e10


	//   ....[18]....
        /*00f8*/ 	.word	0x00005f70


	//   ....[19]....
        /*00fc*/ 	.word	0x00005fa0


	//   ....[20]....
        /*0100*/ 	.word	0x00005fe0


	//   ....[21]....
        /*0104*/ 	.word	0x00006000


	//----- nvinfo : EIATTR_REG_RECONFIG
	.align		4
.L_33:
        /*0108*/ 	.byte	0x01, 0x54
	.zero		2


	//----- nvinfo : EIATTR_SYSCALL_OFFSETS
	.align		4
        /*010c*/ 	.byte	0x04, 0x46
        /*010e*/ 	.short	(.L_35 - .L_34)


	//   ....[0]....
.L_34:
        /*0110*/ 	.word	0x00006940


	//   ....[1]....
        /*0114*/ 	.word	0x00006aa0


	//----- nvinfo : EIATTR_MBARRIER_INSTR_OFFSETS
	.align		4
.L_35:
        /*0118*/ 	.byte	0x04, 0x39
        /*011a*/ 	.short	(.L_37 - .L_36)


	//   ....[0]....
.L_36:
        /*011c*/ 	.word	0x00000390
        /*0120*/ 	.word	0x000000ff
        /*0124*/ 	.word	0x00009450
        /*0128*/ 	.short	0x0100
        /*012a*/ 	.byte	0x08
	.zero		1


	//   ....[1]....
        /*012c*/ 	.word	0x000003a0
        /*0130*/ 	.word	0x000000ff
        /*0134*/ 	.word	0x00009460
        /*0138*/ 	.short	0x0100
        /*013a*/ 	.byte	0x08
	.zero		1


	//   ....[2]....
        /*013c*/ 	.word	0x000003b0
        /*0140*/ 	.word	0x000000ff
        /*0144*/ 	.word	0x00009458
        /*0148*/ 	.short	0x0100
        /*014a*/ 	.byte	0x08
	.zero		1


	//   ....[3]....
        /*014c*/ 	.word	0x000003c0
        /*0150*/ 	.word	0x000000ff
        /*0154*/ 	.word	0x00009468
        /*0158*/ 	.short	0x0100
        /*015a*/ 	.byte	0x08
	.zero		1


	//   ....[4]....
        /*015c*/ 	.word	0x000004f0
        /*0160*/ 	.word	0x000000ff
        /*0164*/ 	.word	0x00009400
        /*0168*/ 	.short	0x0100
        /*016a*/ 	.byte	0x08
	.zero		1


	//   ....[5]....
        /*016c*/ 	.word	0x00000500
        /*0170*/ 	.word	0x000000ff
        /*0174*/ 	.word	0x00009428
        /*0178*/ 	.short	0x0100
        /*017a*/ 	.byte	0x08
	.zero		1


	//   ....[6]....
        /*017c*/ 	.word	0x00000510
        /*0180*/ 	.word	0x000000ff
        /*0184*/ 	.word	0x00009408
        /*0188*/ 	.short	0x0100
        /*018a*/ 	.byte	0x08
	.zero		1


	//   ....[7]....
        /*018c*/ 	.word	0x00000520
        /*0190*/ 	.word	0x000000ff
        /*0194*/ 	.word	0x00009430
        /*0198*/ 	.short	0x0100
        /*019a*/ 	.byte	0x08
	.zero		1


	//   ....[8]....
        /*019c*/ 	.word	0x00000530
        /*01a0*/ 	.word	0x000000ff
        /*01a4*/ 	.word	0x00009410
        /*01a8*/ 	.short	0x0100
        /*01aa*/ 	.byte	0x08
	.zero		1


	//   ....[9]....
        /*01ac*/ 	.word	0x00000540
        /*01b0*/ 	.word	0x000000ff
        /*01b4*/ 	.word	0x00009438
        /*01b8*/ 	.short	0x0100
        /*01ba*/ 	.byte	0x08
	.zero		1


	//   ....[10]....
        /*01bc*/ 	.word	0x00000550
        /*01c0*/ 	.word	0x000000ff
        /*01c4*/ 	.word	0x00009418
        /*01c8*/ 	.short	0x0100
        /*01ca*/ 	.byte	0x08
	.zero		1


	//   ....[11]....
        /*01cc*/ 	.word	0x00000560
        /*01d0*/ 	.word	0x000000ff
        /*01d4*/ 	.word	0x00009440
        /*01d8*/ 	.short	0x0100
        /*01da*/ 	.byte	0x08
	.zero		1


	//   ....[12]....
        /*01dc*/ 	.word	0x00000570
        /*01e0*/ 	.word	0x000000ff
        /*01e4*/ 	.word	0x00009420
        /*01e8*/ 	.short	0x0100
        /*01ea*/ 	.byte	0x08
	.zero		1


	//   ....[13]....
        /*01ec*/ 	.word	0x00000580
        /*01f0*/ 	.word	0x000000ff
        /*01f4*/ 	.word	0x00009448
        /*01f8*/ 	.short	0x0100
        /*01fa*/ 	.byte	0x08
	.zero		1


	//   ....[14]....
        /*01fc*/ 	.word	0x000006b0
        /*0200*/ 	.word	0x000000ff
        /*0204*/ 	.word	0x00009470
        /*0208*/ 	.short	0x0100
        /*020a*/ 	.byte	0x08
	.zero		1


	//   ....[15]....
        /*020c*/ 	.word	0x000006c0
        /*0210*/ 	.word	0x000000ff
        /*0214*/ 	.word	0x00009480
        /*0218*/ 	.short	0x0100
        /*021a*/ 	.byte	0x08
	.zero		1


	//   ....[16]....
        /*021c*/ 	.word	0x000006d0
        /*0220*/ 	.word	0x000000ff
        /*0224*/ 	.word	0x00009478
        /*0228*/ 	.short	0x0100
        /*022a*/ 	.byte	0x08
	.zero		1


	//   ....[17]....
        /*022c*/ 	.word	0x000006e0
        /*0230*/ 	.word	0x000000ff
        /*0234*/ 	.word	0x00009488
        /*0238*/ 	.short	0x0100
        /*023a*/ 	.byte	0x08
	.zero		1


	//   ....[18]....
        /*023c*/ 	.word	0x00000820
        /*0240*/ 	.word	0x000000ff
        /*0244*/ 	.word	0x00009490
        /*0248*/ 	.short	0x0100
        /*024a*/ 	.byte	0x06
	.zero		1


	//   ....[19]....
        /*024c*/ 	.word	0x00000830
        /*0250*/ 	.word	0x000000ff
        /*0254*/ 	.word	0x00009498
        /*0258*/ 	.short	0x0100
        /*025a*/ 	.byte	0x06
	.zero		1


	//   ....[20]....
        /*025c*/ 	.word	0x00000840
        /*0260*/ 	.word	0x000000ff
        /*0264*/ 	.word	0x000094a0
        /*0268*/ 	.short	0x0100
        /*026a*/ 	.byte	0x06
	.zero		1


	//   ....[21]....
        /*026c*/ 	.word	0x00000850
        /*0270*/ 	.word	0x000000ff
        /*0274*/ 	.word	0x000094a8
        /*0278*/ 	.short	0x0100
        /*027a*/ 	.byte	0x06
	.zero		1


	//   ....[22]....
        /*027c*/ 	.word	0x00000950
        /*0280*/ 	.word	0x000000ff
        /*0284*/ 	.word	0x000094c0
        /*0288*/ 	.short	0x0100
        /*028a*/ 	.byte	0x08
	.zero		1


	//   ....[23]....
        /*028c*/ 	.word	0x00000960
        /*0290*/ 	.word	0x000000ff
        /*0294*/ 	.word	0x000094c8
        /*0298*/ 	.short	0x0100
        /*029a*/ 	.byte	0x08
	.zero		1


	//   ....[24]....
        /*029c*/ 	.word	0x00000a60
        /*02a0*/ 	.word	0x000000ff
        /*02a4*/ 	.word	0x000094b0
        /*02a8*/ 	.short	0x0100
        /*02aa*/ 	.byte	0x06
	.zero		1


	//   ....[25]....
        /*02ac*/ 	.word	0x00001290
        /*02b0*/ 	.word	0x000000ff
        /*02b4*/ 	.word	0x00009450
        /*02b8*/ 	.short	0x010a
        /*02ba*/ 	.byte	0x04
	.zero		1


	//   ....[26]....
        /*02bc*/ 	.word	0x00001340
        /*02c0*/ 	.word	0x000000ff
        /*02c4*/ 	.word	0x00009400
        /*02c8*/ 	.short	0x010a
        /*02ca*/ 	.byte	0x0e
	.zero		1


	//   ....[27]....
        /*02cc*/ 	.word	0x00001360
        /*02d0*/ 	.word	0x000000ff
        /*02d4*/ 	.word	0xfffffff8
        /*02d8*/ 	.short	0x010a
        /*02da*/ 	.byte	0x0c
	.zero		1


	//   ....[28]....
        /*02dc*/ 	.word	0x00002690
        /*02e0*/ 	.word	0x0000001e
        /*02e4*/ 	.word	0x00000000
        /*02e8*/ 	.short	0x0101
        /*02ea*/ 	.byte	0x0f
	.zero		1


	//   ....[29]....
        /*02ec*/ 	.word	0x000028d0
        /*02f0*/ 	.word	0x000000ff
        /*02f4*/ 	.word	0x00009400
        /*02f8*/ 	.short	0x010a
        /*02fa*/ 	.byte	0x06
	.zero		1


	//   ....[30]....
        /*02fc*/ 	.word	0x00002ab0
        /*0300*/ 	.word	0x000000ff
        /*0304*/ 	.word	0x00000000
        /*0308*/ 	.short	0x0101
        /*030a*/ 	.byte	0x06
	.zero		1


	//   ....[31]....
        /*030c*/ 	.word	0x00002c10
        /*0310*/ 	.word	0x000000ff
        /*0314*/ 	.word	0x00009400
        /*0318*/ 	.short	0x010a
        /*031a*/ 	.byte	0x06
	.zero		1


	//   ....[32]....
        /*031c*/ 	.word	0x00003cc0
        /*0320*/ 	.word	0x000000ff
        /*0324*/ 	.word	0x00009400
        /*0328*/ 	.short	0x010a
        /*032a*/ 	.byte	0x06
	.zero		1


	//   ....[33]....
        /*032c*/ 	.word	0x00003f30
        /*0330*/ 	.word	0x000000ff
        /*0334*/ 	.word	0x00009400
        /*0338*/ 	.short	0x010a
        /*033a*/ 	.byte	0x06
	.zero		1


	//   ....[34]....
        /*033c*/ 	.word	0x00004100
        /*0340*/ 	.word	0x000000ff
        /*0344*/ 	.word	0x00000000
        /*0348*/ 	.short	0x0101
        /*034a*/ 	.byte	0x06
	.zero		1


	//   ....[35]....
        /*034c*/ 	.word	0x000041b0
        /*0350*/ 	.word	0x000000ff
        /*0354*/ 	.word	0x00000000
        /*0358*/ 	.short	0x0101
        /*035a*/ 	.byte	0x06
	.zero		1


	//   ....[36]....
        /*035c*/ 	.word	0x00004360
        /*0360*/ 	.word	0x000000ff
        /*0364*/ 	.word	0x00009400
        /*0368*/ 	.short	0x010a
        /*036a*/ 	.byte	0x06
	.zero		1


	//   ....[37]....
        /*036c*/ 	.word	0x00005890
        /*0370*/ 	.word	0x000000ff
        /*0374*/ 	.word	0x00009400
        /*0378*/ 	.short	0x010a
        /*037a*/ 	.byte	0x06
	.zero		1


	//   ....[38]....
        /*037c*/ 	.word	0x00005a90
        /*0380*/ 	.word	0x000000ff
        /*0384*/ 	.word	0x00009400
        /*0388*/ 	.short	0x010a
        /*038a*/ 	.byte	0x06
	.zero		1


	//   ....[39]....
        /*038c*/ 	.word	0x00005c60
        /*0390*/ 	.word	0x000000ff
        /*0394*/ 	.word	0x00000000
        /*0398*/ 	.short	0x0101
        /*039a*/ 	.byte	0x06
	.zero		1


	//   ....[40]....
        /*039c*/ 	.word	0x00005d10
        /*03a0*/ 	.word	0x000000ff
        /*03a4*/ 	.word	0x00000000
        /*03a8*/ 	.short	0x0101
        /*03aa*/ 	.byte	0x06
	.zero		1


	//   ....[41]....
        /*03ac*/ 	.word	0x00005ec0
        /*03b0*/ 	.word	0x000000ff
        /*03b4*/ 	.word	0x00000000
        /*03b8*/ 	.short	0x0101
        /*03ba*/ 	.byte	0x04
	.zero		1


	//   ....[42]....
        /*03bc*/ 	.word	0x00005f40
        /*03c0*/ 	.word	0x000000ff
        /*03c4*/ 	.word	0x00000000
        /*03c8*/ 	.short	0x0101
        /*03ca*/ 	.byte	0x0d
	.zero		1


	//   ....[43]....
        /*03cc*/ 	.word	0x00006440
        /*03d0*/ 	.word	0x000000ff
        /*03d4*/ 	.word	0x00000008
        /*03d8*/ 	.short	0x010a
        /*03da*/ 	.byte	0x0c
	.zero		1


	//   ....[44]....
        /*03dc*/ 	.word	0x00007010
        /*03e0*/ 	.word	0x00000000
        /*03e4*/ 	.word	0x00009490
        /*03e8*/ 	.short	0x0101
        /*03ea*/ 	.byte	0x30
	.zero		1


	//   ....[45]....
        /*03ec*/ 	.word	0x000073d0
        /*03f0*/ 	.word	0x00000007
        /*03f4*/ 	.word	0x00009460
        /*03f8*/ 	.short	0x010a
        /*03fa*/ 	.byte	0x3f
	.zero		1


	//   ....[46]....
        /*03fc*/ 	.word	0x00007650
        /*0400*/ 	.word	0x00000007
        /*0404*/ 	.word	0x000094b0
        /*0408*/ 	.short	0x0101
        /*040a*/ 	.byte	0x3f
	.zero		1


	//   ....[47]....
        /*040c*/ 	.word	0x00007660
        /*0410*/ 	.word	0x00000007
        /*0414*/ 	.word	0x000094b0
        /*0418*/ 	.short	0x010a
        /*041a*/ 	.byte	0x3f
	.zero		1


	//   ....[48]....
        /*041c*/ 	.word	0x00007700
        /*0420*/ 	.word	0x00000004
        /*0424*/ 	.word	0x00009460
        /*0428*/ 	.short	0x010a
        /*042a*/ 	.byte	0x3f
	.zero		1


	//   ....[49]....
        /*042c*/ 	.word	0x00007c70
        /*0430*/ 	.word	0x00000008
        /*0434*/ 	.word	0x00009428
        /*0438*/ 	.short	0x010a
        /*043a*/ 	.byte	0x3f
	.zero		1


	//   ....[50]....
        /*043c*/ 	.word	0x00007ee0
        /*0440*/ 	.word	0x00000004
        /*0444*/ 	.word	0x000094b0
        /*0448*/ 	.short	0x0101
        /*044a*/ 	.byte	0x3f
	.zero		1


	//   ....[51]....
        /*044c*/ 	.word	0x00007ef0
        /*0450*/ 	.word	0x00000004
        /*0454*/ 	.word	0x000094b0
        /*0458*/ 	.short	0x010a
        /*045a*/ 	.byte	0x3f
	.zero		1


	//   ....[52]....
        /*045c*/ 	.word	0x00007fa0
        /*0460*/ 	.word	0x00000007
        /*0464*/ 	.word	0x00009428
        /*0468*/ 	.short	0x010a
        /*046a*/ 	.byte	0x3f
	.zero		1


	//   ....[53]....
        /*046c*/ 	.word	0x000082a0
        /*0470*/ 	.word	0x00000007
        /*0474*/ 	.word	0x00009428
        /*0478*/ 	.short	0x010a
        /*047a*/ 	.byte	0x3f
	.zero		1


	//   ....[54]....
        /*047c*/ 	.word	0x00008530
        /*0480*/ 	.word	0x00000007
        /*0484*/ 	.word	0x00009428
        /*0488*/ 	.short	0x010a
        /*048a*/ 	.byte	0x3f
	.zero		1


	//   ....[55]....
        /*048c*/ 	.word	0x00008810
        /*0490*/ 	.word	0x00000003
        /*0494*/ 	.word	0x00009450
        /*0498*/ 	.short	0x010a
        /*049a*/ 	.byte	0x3f
	.zero		1


	//   ....[56]....
        /*049c*/ 	.word	0x00008870
        /*04a0*/ 	.word	0x00000005
        /*04a4*/ 	.word	0x00009400
        /*04a8*/ 	.short	0x010a
        /*04aa*/ 	.byte	0x3f
	.zero		1


	//   ....[57]....
        /*04ac*/ 	.word	0x000088d0
        /*04b0*/ 	.word	0x00000000
        /*04b4*/ 	.word	0xfffffff8
        /*04b8*/ 	.short	0x010a
        /*04ba*/ 	.byte	0x3f
	.zero		1


	//   ....[58]....
        /*04bc*/ 	.word	0x00008930
        /*04c0*/ 	.word	0x00000008
        /*04c4*/ 	.word	0x00009400
        /*04c8*/ 	.short	0x010a
        /*04ca*/ 	.byte	0x3f
	.zero		1


	//   ....[59]....
        /*04cc*/ 	.word	0x00008990
        /*04d0*/ 	.word	0x0000000d
        /*04d4*/ 	.word	0x00009400
        /*04d8*/ 	.short	0x010a
        /*04da*/ 	.byte	0x3f
	.zero		1


	//   ....[60]....
        /*04dc*/ 	.word	0x000089f0
        /*04e0*/ 	.word	0x00000008
        /*04e4*/ 	.word	0x00009400
        /*04e8*/ 	.short	0x010a
        /*04ea*/ 	.byte	0x3f
	.zero		1


	//   ....[61]....
        /*04ec*/ 	.word	0x00008a50
        /*04f0*/ 	.word	0x0000000b
        /*04f4*/ 	.word	0x00009400
        /*04f8*/ 	.short	0x010a
        /*04fa*/ 	.byte	0x3f
	.zero		1


	//   ....[62]....
        /*04fc*/ 	.word	0x00008ab0
        /*0500*/ 	.word	0x00000009
        /*0504*/ 	.word	0x00009400
        /*0508*/ 	.short	0x010a
        /*050a*/ 	.byte	0x3f
	.zero		1


	//   ....[63]....
        /*050c*/ 	.word	0x00008b10
        /*0510*/ 	.word	0x00000003
        /*0514*/ 	.word	0x00000008
        /*0518*/ 	.short	0x010a
        /*051a*/ 	.byte	0x3f
	.zero		1


	//   ....[64]....
        /*051c*/ 	.word	0x00008be0
        /*0520*/ 	.word	0x00000007
        /*0524*/ 	.word	0x00009460
        /*0528*/ 	.short	0x010a
        /*052a*/ 	.byte	0x3f
	.zero		1


	//   ....[65]....
        /*052c*/ 	.word	0x00008c30
        /*0530*/ 	.word	0x00000007
        /*0534*/ 	.word	0x000094b0
        /*0538*/ 	.short	0x010a
        /*053a*/ 	.byte	0x3f
	.zero		1


	//   ....[66]....
        /*053c*/ 	.word	0x00008c80
        /*0540*/ 	.word	0x00000004
        /*0544*/ 	.word	0x00009460
        /*0548*/ 	.short	0x010a
        /*054a*/ 	.byte	0x3f
	.zero		1


	//   ....[67]....
        /*054c*/ 	.word	0x00008d50
        /*0550*/ 	.word	0x00000008
        /*0554*/ 	.word	0x00009428
        /*0558*/ 	.short	0x010a
        /*055a*/ 	.byte	0x3f
	.zero		1


	//   ....[68]....
        /*055c*/ 	.word	0x00008da0
        /*0560*/ 	.word	0x00000004
        /*0564*/ 	.word	0x000094b0
        /*0568*/ 	.short	0x010a
        /*056a*/ 	.byte	0x3f
	.zero		1


	//   ....[69]....
        /*056c*/ 	.word	0x00008df0
        /*0570*/ 	.word	0x00000007
        /*0574*/ 	.word	0x00009428
        /*0578*/ 	.short	0x010a
        /*057a*/ 	.byte	0x3f
	.zero		1


	//   ....[70]....
        /*057c*/ 	.word	0x00008e40
        /*0580*/ 	.word	0x00000007
        /*0584*/ 	.word	0x00009428
        /*0588*/ 	.short	0x010a
        /*058a*/ 	.byte	0x3f
	.zero		1


	//   ....[71]....
        /*058c*/ 	.word	0x00008e90
        /*0590*/ 	.word	0x00000007
        /*0594*/ 	.word	0x00009428
        /*0598*/ 	.short	0x010a
        /*059a*/ 	.byte	0x3f
	.zero		1


	//----- nvinfo : EIATTR_NUM_MBARRIERS
	.align		4
.L_37:
        /*059c*/ 	.byte	0x03, 0x38
        /*059e*/ 	.short	0x0019


	//----- nvinfo : EIATTR_EXIT_INSTR_OFFSETS
	.align		4
        /*05a0*/ 	.byte	0x04, 0x1c
        /*05a2*/ 	.short	(.L_39 - .L_38)


	//   ....[0]....
.L_38:
        /*05a4*/ 	.word	0x00000ac0


	//   ....[1]....
        /*05a8*/ 	.word	0x00000b30


	//   ....[2]....
        /*05ac*/ 	.word	0x00007040


	//   ....[3]....
        /*05b0*/ 	.word	0x000070a0


	//   ....[4]....
        /*05b4*/ 	.word	0x000070d0


	//   ....[5]....
        /*05b8*/ 	.word	0x00007970


	//   ....[6]....
        /*05bc*/ 	.word	0x000079a0


	//   ....[7]....
        /*05c0*/ 	.word	0x000087f0


	//----- nvinfo : EIATTR_MAX_THREADS
	.align		4
.L_39:
        /*05c4*/ 	.byte	0x04, 0x05
        /*05c6*/ 	.short	(.L_41 - .L_40)
.L_40:
        /*05c8*/ 	.word	0x00000180
        /*05cc*/ 	.word	0x00000001
        /*05d0*/ 	.word	0x00000001


	//----- nvinfo : EIATTR_CRS_STACK_SIZE
	.align		4
.L_41:
        /*05d4*/ 	.byte	0x04, 0x1e
        /*05d6*/ 	.short	(.L_43 - .L_42)
.L_42:
        /*05d8*/ 	.word	0x00000000


	//----- nvinfo : EIATTR_CBANK_PARAM_SIZE
	.align		4
.L_43:
        /*05dc*/ 	.byte	0x03, 0x19
        /*05de*/ 	.short	0x0870


	//----- nvinfo : EIATTR_PARAM_CBANK
	.align		4
        /*05e0*/ 	.byte	0x04, 0x0a
        /*05e2*/ 	.short	(.L_45 - .L_44)
	.align		4
.L_44:
        /*05e4*/ 	.word	index@(.nv.constant0._ZN7cutlass13device_kernelINS_4fmha6kernel28FmhaKernelTmaWarpSpecializedINS1_10collective30FmhaMainloopTmaWarpSpecializedINS_10bfloat16_tEffN4cute5tupleIJNS7_1CILi128EEENS9_ILi64EEENS9_ILi32EEEEEENS8_IJiNS9_ILi1EEENS8_IJiiEEEEEESG_SG_NS4_14ResidualFusionEJNS2_6OptionILNS2_3TagE0ENS9_ILb1EEEEENSI_ILSJ_2ESK_EEEEENS4_15FmhaFwdEpilogueIS6_fNS8_IJSB_SC_SB_EEEEENS2_23PersistentTileSchedulerEJSL_SM_EEEEEvNT_6ParamsE)
        /*05e8*/ 	.short	0x0210
        /*05ea*/ 	.short	0x0870


	//----- nvinfo : EIATTR_SW_WAR
	.align		4
.L_45:
        /*05ec*/ 	.byte	0x04, 0x36
        /*05ee*/ 	.short	(.L_47 - .L_46)
.L_46:
        /*05f0*/ 	.word	0x00000008
.L_47:


//--------------------- .nv.callgraph             --------------------------
	.section	.nv.callgraph,"",@"SHT_CUDA_CALLGRAPH"
	.align	4
	.sectionentsize	8
	.align		4
        /*0000*/ 	.word	0x00000000
	.align		4
        /*0004*/ 	.word	0xffffffff
	.align		4
        /*0008*/ 	.word	index@(_ZN7cutlass13device_kernelINS_4fmha6kernel28FmhaKernelTmaWarpSpecializedINS1_10collective30FmhaMainloopTmaWarpSpecializedINS_10bfloat16_tEffN4cute5tupleIJNS7_1CILi128EEENS9_ILi64EEENS9_ILi32EEEEEENS8_IJiNS9_ILi1EEENS8_IJiiEEEEEESG_SG_NS4_14ResidualFusionEJNS2_6OptionILNS2_3TagE0ENS9_ILb1EEEEENSI_ILSJ_2ESK_EEEEENS4_15FmhaFwdEpilogueIS6_fNS8_IJSB_SC_SB_EEEEENS2_23PersistentTileSchedulerEJSL_SM_EEEEEvNT_6ParamsE)
	.align		4
        /*000c*/ 	.word	index@(__assertfail)
	.align		4
        /*0010*/ 	.word	0x00000000
	.align		4
        /*0014*/ 	.word	0xfffffffe
	.align		4
        /*0018*/ 	.word	0x00000000
	.align		4
        /*001c*/ 	.word	0xfffffffd
	.align		4
        /*0020*/ 	.word	0x00000000
	.align		4
        /*0024*/ 	.word	0xfffffffc


//--------------------- .nv.constant4             --------------------------
	.section	.nv.constant4,"a",@progbits
	.align	8
	.align		8
.nv.constant4:
        /*0000*/ 	.dword	__assertfail
	.align		8
        /*0008*/ 	.dword	__unnamed_1
	.align		8
        /*0010*/ 	.dword	_ZN39_INTERNAL_989b0d2f_4_k_cu_f4603c10_34084cuda3std3__45__cpo5beginE
	.align		8
        /*0018*/ 	.dword	_ZN39_INTERNAL_989b0d2f_4_k_cu_f4603c10_34084cuda3std3__45__cpo3endE
	.align		8
        /*0020*/ 	.dword	_ZN39_INTERNAL_989b0d2f_4_k_cu_f4603c10_34084cuda3std3__45__cpo6cbeginE
	.align		8
        /*0028*/ 	.dword	_ZN39_INTERNAL_989b0d2f_4_k_cu_f4603c10_34084cuda3std3__45__cpo4cendE
	.align		8
        /*0030*/ 	.dword	_ZN39_INTERNAL_989b0d2f_4_k_cu_f4603c10_34084cuda3std3__441_GLOBAL__N__989b0d2f_4_k_cu_f4603c10_34086ignoreE
	.align		8
        /*0038*/ 	.dword	_ZN39_INTERNAL_989b0d2f_4_k_cu_f4603c10_34084cuda3std3__419piecewise_constructE
	.align		8
        /*0040*/ 	.dword	_ZN39_INTERNAL_989b0d2f_4_k_cu_f4603c10_34084cuda3std3__48in_placeE
	.align		8
        /*0048*/ 	.dword	_ZN39_INTERNAL_989b0d2f_4_k_cu_f4603c10_34084cuda3std6ranges3__45__cpo4swapE
	.align		8
        /*0050*/ 	.dword	_ZN39_INTERNAL_989b0d2f_4_k_cu_f4603c10_34084cuda3std6ranges3__45__cpo9iter_moveE
	.align		8
        /*0058*/ 	.dword	_ZN39_INTERNAL_989b0d2f_4_k_cu_f4603c10_34084cute7productE
	.align		8
        /*0060*/ 	.dword	_ZN39_INTERNAL_989b0d2f_4_k_cu_f4603c10_34084cute1_E
	.align		8
        /*0068*/ 	.dword	$str$24
	.align		8
        /*0070*/ 	.dword	$str$25


//--------------------- .text._ZN7cutlass13device_kernelINS_4fmha6kernel28FmhaKernelTmaWarpSpecializedINS1_10collective30FmhaMainloopTmaWarpSpecializedINS_10bfloat16_tEffN4cute5tupleIJNS7_1CILi128EEENS9_ILi64EEENS9_ILi32EEEEEENS8_IJiNS9_ILi1EEENS8_IJiiEEEEEESG_SG_NS4_14ResidualFusionEJNS2_6OptionILNS2_3TagE0ENS9_ILb1EEEEENSI_ILSJ_2ESK_EEEEENS4_15FmhaFwdEpilogueIS6_fNS8_IJSB_SC_SB_EEEEENS2_23PersistentTileSchedulerEJSL_SM_EEEEEvNT_6ParamsE --------------------------
	.section	.text._ZN7cutlass13device_kernelINS_4fmha6kernel28FmhaKernelTmaWarpSpecializedINS1_10collective30FmhaMainloopTmaWarpSpecializedINS_10bfloat16_tEffN4cute5tupleIJNS7_1CILi128EEENS9_ILi64EEENS9_ILi32EEEEEENS8_IJiNS9_ILi1EEENS8_IJiiEEEEEESG_SG_NS4_14ResidualFusionEJNS2_6OptionILNS2_3TagE0ENS9_ILb1EEEEENSI_ILSJ_2ESK_EEEEENS4_15FmhaFwdEpilogueIS6_fNS8_IJSB_SC_SB_EEEEENS2_23PersistentTileSchedulerEJSL_SM_EEEEEvNT_6ParamsE,"ax",@progbits
	.align	128
.text._ZN7cutlass13device_kernelINS_4fmha6kernel28FmhaKernelTmaWarpSpecializedINS1_10collective30FmhaMainloopTmaWarpSpecializedINS_10bfloat16_tEffN4cute5tupleIJNS7_1CILi128EEENS9_ILi64EEENS9_ILi32EEEEEENS8_IJiNS9_ILi1EEENS8_IJiiEEEEEESG_SG_NS4_14ResidualFusionEJNS2_6OptionILNS2_3TagE0ENS9_ILb1EEEEENSI_ILSJ_2ESK_EEEEENS4_15FmhaFwdEpilogueIS6_fNS8_IJSB_SC_SB_EEEEENS2_23PersistentTileSchedulerEJSL_SM_EEEEEvNT_6ParamsE:
        .type           _ZN7cutlass13device_kernelINS_4fmha6kernel28FmhaKernelTmaWarpSpecializedINS1_10collective30FmhaMainloopTmaWarpSpecializedINS_10bfloat16_tEffN4cute5tupleIJNS7_1CILi128EEENS9_ILi64EEENS9_ILi32EEEEEENS8_IJiNS9_ILi1EEENS8_IJiiEEEEEESG_SG_NS4_14ResidualFusionEJNS2_6OptionILNS2_3TagE0ENS9_ILb1EEEEENSI_ILSJ_2ESK_EEEEENS4_15FmhaFwdEpilogueIS6_fNS8_IJSB_SC_SB_EEEEENS2_23PersistentTileSchedulerEJSL_SM_EEEEEvNT_6ParamsE,@function
        .size           _ZN7cutlass13device_kernelINS_4fmha6kernel28FmhaKernelTmaWarpSpecializedINS1_10collective30FmhaMainloopTmaWarpSpecializedINS_10bfloat16_tEffN4cute5tupleIJNS7_1CILi128EEENS9_ILi64EEENS9_ILi32EEEEEENS8_IJiNS9_ILi1EEENS8_IJiiEEEEEESG_SG_NS4_14ResidualFusionEJNS2_6OptionILNS2_3TagE0ENS9_ILb1EEEEENSI_ILSJ_2ESK_EEEEENS4_15FmhaFwdEpilogueIS6_fNS8_IJSB_SC_SB_EEEEENS2_23PersistentTileSchedulerEJSL_SM_EEEEEvNT_6ParamsE,(.L_x_143 - _ZN7cutlass13device_kernelINS_4fmha6kernel28FmhaKernelTmaWarpSpecializedINS1_10collective30FmhaMainloopTmaWarpSpecializedINS_10bfloat16_tEffN4cute5tupleIJNS7_1CILi128EEENS9_ILi64EEENS9_ILi32EEEEEENS8_IJiNS9_ILi1EEENS8_IJiiEEEEEESG_SG_NS4_14ResidualFusionEJNS2_6OptionILNS2_3TagE0ENS9_ILb1EEEEENSI_ILSJ_2ESK_EEEEENS4_15FmhaFwdEpilogueIS6_fNS8_IJSB_SC_SB_EEEEENS2_23PersistentTileSchedulerEJSL_SM_EEEEEvNT_6ParamsE)
        .other          _ZN7cutlass13device_kernelINS_4fmha6kernel28FmhaKernelTmaWarpSpecializedINS1_10collective30FmhaMainloopTmaWarpSpecializedINS_10bfloat16_tEffN4cute5tupleIJNS7_1CILi128EEENS9_ILi64EEENS9_ILi32EEEEEENS8_IJiNS9_ILi1EEENS8_IJiiEEEEEESG_SG_NS4_14ResidualFusionEJNS2_6OptionILNS2_3TagE0ENS9_ILb1EEEEENSI_ILSJ_2ESK_EEEEENS4_15FmhaFwdEpilogueIS6_fNS8_IJSB_SC_SB_EEEEENS2_23PersistentTileSchedulerEJSL_SM_EEEEEvNT_6ParamsE,@"STO_CUDA_ENTRY STV_DEFAULT"
_ZN7cutlass13device_kernelINS_4fmha6kernel28FmhaKernelTmaWarpSpecializedINS1_10collective30FmhaMainloopTmaWarpSpecializedINS_10bfloat16_tEffN4cute5tupleIJNS7_1CILi128EEENS9_ILi64EEENS9_ILi32EEEEEENS8_IJiNS9_ILi1EEENS8_IJiiEEEEEESG_SG_NS4_14ResidualFusionEJNS2_6OptionILNS2_3TagE0ENS9_ILb1EEEEENSI_ILSJ_2ESK_EEEEENS4_15FmhaFwdEpilogueIS6_fNS8_IJSB_SC_SB_EEEEENS2_23PersistentTileSchedulerEJSL_SM_EEEEEvNT_6ParamsE:
[----:B------:R-:W1:Y:S01]  /*0000*/  LDC R1, c[0x0][0x28] ;  /* 0x00000a00ff017b82 */ /* 0x000e620000000800 */
[----:B------:R-:W2:Y:S07]  /*0010*/  S2R R2, SR_TID.X ;  /* 0x0000000000027919 */ /* 0x000eae0000002100 */
[----:B------:R-:W3:Y:S01]  /*0020*/  S2UR UR6, SR_CTAID.X ;  /* 0x00000000000679c3 */ /* 0x000ee20000002500 */
[----:B------:R-:W-:Y:S01]  /*0030*/  ELECT P1, URZ, PT ;  /* 0x00000000003f782f */ /* 0x000fe20003820000 */
[----:B------:R-:W-:Y:S01]  /*0040*/  BSSY B0, `(.L_x_0) ;  /* 0x0000018000007945 */ /* 0x000fe20003800000 */
[----:B---3--:R-:W-:Y:S01]  /*0050*/  IMAD.U32 R17, RZ, RZ, UR6 ;  /* 0x00000006ff117e24 */ /* 0x008fe2000f8e00ff */
[----:B--2---:R-:W-:-:S05]  /*0060*/  SHF.R.U32.HI R0, RZ, 0x5, R2 ;  /* 0x00000005ff007819 */ /* 0x004fca0000011602 */
[----:B------:R-:W2:Y:S02]  /*0070*/  SHFL.IDX PT, R3, R0, RZ, 0x1f ;  /* 0x00001fff00037589 */ /* 0x000ea400000e0000 */
[----:B--2---:R-:W-:Y:S02]  /*0080*/  R2UR UR4, R3 ;  /* 0x00000000030472ca */ /* 0x004fe400000e0000 */
[----:B------:R-:W-:-:S06]  /*0090*/  SHF.R.U32.HI R3, RZ, 0x7, R2 ;  /* 0x00000007ff037819 */ /* 0x000fcc0000011602 */
[----:B------:R-:W2:Y:S05]  /*00a0*/  SHFL.IDX PT, R3, R3, RZ, 0x1f ;  /* 0x00001fff03037589 */ /* 0x000eaa00000e0000 */
[----:B------:R-:W-:Y:S02]  /*00b0*/  USHF.R.S32.HI UR5, URZ, 0x1f, UR4 ;  /* 0x0000001f3f057899 */ /* 0x000fe40008011404 */
[----:B------:R-:W-:Y:S02]  /*00c0*/  ISETP.EQ.AND P2, PT, RZ, UR4, P1 ;  /* 0x00000004ff007c0c */ /* 0x000fe40008f42270 */
[----:B------:R-:W-:-:S04]  /*00d0*/  ULEA.HI UR5, UR5, UR4, URZ, 0x2 ;  /* 0x0000000405057291 */ /* 0x000fc8000f8f103f */
[----:B------:R-:W-:-:S04]  /*00e0*/  ULOP3.LUT UR5, UR5, 0xfffffffc, URZ, 0xc0, !UPT ;  /* 0xfffffffc05057892 */ /* 0x000fc8000f8ec03f */
[----:B------:R-:W-:-:S03]  /*00f0*/  UIADD3 UR5, UR4, -UR5, URZ ;  /* 0x8000000504057290 */ /* 0x000fc6000fffe03f */
[----:B-1----:R-:W-:Y:S09]  /*0100*/  @!P2 BRA `(.L_x_1) ;  /* 0x00000000002ca947 */ /* 0x002ff20003800000 */
[----:B------:R-:W-:Y:S02]  /*0110*/  ULDC.64 UR6, c[0x0][0x198] ;  /* 0x0000660000067ab9 */ /* 0x000fe40000000a00 */
[----:B------:R-:W-:Y:S02]  /*0120*/  UIADD3 UR8, UP0, UR6, 0xf0, URZ ;  /* 0x000000f006087890 */ /* 0x000fe4000ff1e03f */
[----:B------:R-:W-:Y:S02]  /*0130*/  UIADD3 UR10, UP1, UR6, 0x1f0, URZ ;  /* 0x000001f0060a7890 */ /* 0x000fe4000ff3e03f */
[----:B------:R-:W-:Y:S02]  /*0140*/  UIADD3 UR6, UP2, UR6, 0x2f0, URZ ;  /* 0x000002f006067890 */ /* 0x000fe4000ff5e03f */
[----:B------:R-:W-:Y:S02]  /*0150*/  UIADD3.X UR9, URZ, UR7, URZ, UP0, !UPT ;  /* 0x000000073f097290 */ /* 0x000fe400087fe43f */
[----:B------:R-:W-:-:S02]  /*0160*/  UIADD3.X UR11, URZ, UR7, URZ, UP1, !UPT ;  /* 0x000000073f0b7290 */ /* 0x000fc40008ffe43f */
[----:B------:R-:W-:-:S05]  /*0170*/  UIADD3.X UR7, URZ, UR7, URZ, UP2, !UPT ;  /* 0x000000073f077290 */ /* 0x000fca00097fe43f */
[----:B------:R1:W-:Y:S02]  /*0180*/  UTMACCTL.PF [UR8] ;  /* 0x00000000080079b9 */ /* 0x0003e40008040000 */
[----:B------:R1:W-:Y:S02]  /*0190*/  UTMACCTL.PF [UR10] ;  /* 0x000000000a0079b9 */ /* 0x0003e40008040000 */
[----:B------:R1:W-:Y:S02]  /*01a0*/  UTMACCTL.PF [UR6] ;  /* 0x00000000060079b9 */ /* 0x0003e40008040000 */
[----:B-1----:R-:W-:Y:S01]  /*01b0*/  NOP ;  /* 0x0000000000007918 */ /* 0x002fe20000000000 */
.L_x_1:
[----:B------:R-:W-:Y:S05]  /*01c0*/  BSYNC B0 ;  /* 0x0000000000007941 */ /* 0x000fea0003800000 */
.L_x_0:
[----:B------:R-:W1:Y:S01]  /*01d0*/  SHFL.IDX PT, R4, R0, RZ, 0x1f ;  /* 0x00001fff00047589 */ /* 0x000e6200000e0000 */
[----:B--2---:R-:W-:Y:S01]  /*01e0*/  R2UR UR39, R3 ;  /* 0x00000000032772ca */ /* 0x004fe200000e0000 */
[----:B------:R-:W-:Y:S02]  /*01f0*/  UISETP.NE.AND UP0, UPT, UR5, 0x1, UPT ;  /* 0x000000010500788c */ /* 0x000fe4000bf05270 */
[----:B------:R-:W-:-:S10]  /*0200*/  UISETP.NE.AND UP1, UPT, UR5, 0x2, UPT ;  /* 0x000000020500788c */ /* 0x000fd4000bf25270 */
[----:B------:R-:W-:Y:S02]  /*0210*/  UIADD3 UR10, UR39, -0x1, URZ ;  /* 0xffffffff270a7890 */ /* 0x000fe4000fffe03f */
[----:B------:R-:W-:Y:S02]  /*0220*/  UISETP.EQ.AND UP2, UPT, UR39, URZ, !UP0 ;  /* 0x0000003f2700728c */ /* 0x000fe4000c742270 */
[----:B------:R-:W-:Y:S02]  /*0230*/  UISETP.EQ.AND UP3, UPT, UR39, URZ, !UP1 ;  /* 0x0000003f2700728c */ /* 0x000fe4000cf62270 */
[----:B------:R-:W-:Y:S02]  /*0240*/  UISETP.GE.U32.AND UP4, UPT, UR10, 0x4, UPT ;  /* 0x000000040a00788c */ /* 0x000fe4000bf86070 */
[----:B------:R-:W-:Y:S01]  /*0250*/  USEL UR45, URZ, 0x1, !UP2 ;  /* 0x000000013f2d7887 */ /* 0x000fe2000d000000 */
[----:B-1----:R-:W-:Y:S01]  /*0260*/  ISETP.NE.AND P0, PT, R4, RZ, PT ;  /* 0x000000ff0400720c */ /* 0x002fe20003f05270 */
[----:B------:R-:W-:Y:S01]  /*0270*/  USEL UR46, URZ, 0x1, !UP3 ;  /* 0x000000013f2e7887 */ /* 0x000fe2000d800000 */
[----:B------:R-:W-:Y:S01]  /*0280*/  IMAD.U32 R4, RZ, RZ, UR5 ;  /* 0x00000005ff047e24 */ /* 0x000fe2000f8e00ff */
[----:B------:R-:W-:-:S02]  /*0290*/  USEL UR45, UR45, 0x2, UP4 ;  /* 0x000000022d2d7887 */ /* 0x000fc4000a000000 */
[----:B------:R-:W-:-:S08]  /*02a0*/  USEL UR46, UR46, 0x2, UP4 ;  /* 0x000000022e2e7887 */ /* 0x000fd0000a000000 */
[----:B------:R-:W-:Y:S05]  /*02b0*/  @P0 BRA `(.L_x_2) ;  /* 0x0000000000480947 */ /* 0x000fea0003800000 */
[----:B------:R-:W1:Y:S01]  /*02c0*/  S2UR UR8, SR_CgaCtaId ;  /* 0x00000000000879c3 */ /* 0x000e620000008800 */
[----:B------:R-:W-:Y:S01]  /*02d0*/  UMOV UR4, 0x400 ;  /* 0x0000040000047882 */ /* 0x000fe20000000000 */
[----:B------:R-:W-:Y:S01]  /*02e0*/  UMOV UR5, 0x1 ;  /* 0x0000000100057882 */ /* 0x000fe20000000000 */
[----:B------:R-:W-:Y:S01]  /*02f0*/  UMOV UR6, 0x80 ;  /* 0x0000008000067882 */ /* 0x000fe20000000000 */
[----:B------:R-:W-:Y:S01]  /*0300*/  ELECT P0, URZ, PT ;  /* 0x00000000003f782f */ /* 0x000fe20003800000 */
[----:B------:R-:W-:-:S04]  /*0310*/  UIADD3 UR6, -UR6, 0x100000, URZ ;  /* 0x0010000006067890 */ /* 0x000fc8000fffe13f */
[----:B------:R-:W-:Y:S02]  /*0320*/  USHF.L.U32 UR7, UR6, 0xb, URZ ;  /* 0x0000000b06077899 */ /* 0x000fe4000800063f */
[----:B------:R-:W-:Y:S02]  /*0330*/  USHF.L.U32 UR6, UR6, 0x1, URZ ;  /* 0x0000000106067899 */ /* 0x000fe4000800063f */
[----:B-1----:R-:W-:Y:S02]  /*0340*/  ULEA UR8, UR8, UR4, 0x18 ;  /* 0x0000000408087291 */ /* 0x002fe4000f8ec03f */
[----:B------:R-:W-:-:S04]  /*0350*/  UIADD3 UR4, -UR5, 0x100000, URZ ;  /* 0x0010000005047890 */ /* 0x000fc8000fffe13f */
[----:B------:R-:W-:Y:S02]  /*0360*/  USHF.L.U32 UR5, UR4, 0xb, URZ ;  /* 0x0000000b04057899 */ /* 0x000fe4000800063f */
[----:B------:R-:W-:Y:S01]  /*0370*/  USHF.L.U32 UR4, UR4, 0x1, URZ ;  /* 0x0000000104047899 */ /* 0x000fe2000800063f */
[----:B------:R-:W1:Y:S11]  /*0380*/  FENCE.VIEW.ASYNC.S ;  /* 0x00000000000073c6 */ /* 0x000e760000000000 */
[----:B-1----:R1:W2:Y:S01]  /*0390*/  SYNCS.EXCH.64 URZ, [UR8+0x9450], UR4 ;  /* 0x00945004083f75b2 */ /* 0x0022a20008000100 */
[----:B------:R1:W3:Y:S01]  /*03a0*/  SYNCS.EXCH.64 URZ, [UR8+0x9460], UR6 ;  /* 0x00946006083f75b2 */ /* 0x0002e20008000100 */
[----:B------:R1:W4:Y:S01]  /*03b0*/  SYNCS.EXCH.64 URZ, [UR8+0x9458], UR4 ;  /* 0x00945804083f75b2 */ /* 0x0003220008000100 */
[----:B------:R1:W1:Y:S01]  /*03c0*/  SYNCS.EXCH.64 URZ, [UR8+0x9468], UR6 ;  /* 0x00946806083f75b2 */ /* 0x0002620008000100 */
[----:B------:R-:W-:Y:S01]  /*03d0*/  NOP ;  /* 0x0000000000007918 */ /* 0x000fe20000000000 */
.L_x_2:
[----:B------:R-:W5:Y:S01]  /*03e0*/  SHFL.IDX PT, R3, R0, RZ, 0x1f ;  /* 0x00001fff00037589 */ /* 0x000f6200000e0000 */
[----:B------:R-:W-:Y:S01]  /*03f0*/  NOP ;  /* 0x0000000000007918 */ /* 0x000fe20000000000 */
[----:B-----5:R-:W-:-:S13]  /*0400*/  ISETP.NE.AND P0, PT, R3, RZ, PT ;  /* 0x000000ff0300720c */ /* 0x020fda0003f05270 */
[----:B------:R-:W-:Y:S05]  /*0410*/  @P0 BRA `(.L_x_3) ;  /* 0x0000000000600947 */ /* 0x000fea0003800000 */
[----:B-1----:R-:W1:Y:S01]  /*0420*/  S2UR UR5, SR_CgaCtaId ;  /* 0x00000000000579c3 */ /* 0x002e620000008800 */
[----:B------:R-:W-:Y:S01]  /*0430*/  UMOV UR4, 0x400 ;  /* 0x0000040000047882 */ /* 0x000fe20000000000 */
[----:B------:R-:W-:Y:S01]  /*0440*/  UMOV UR6, 0x1 ;  /* 0x0000000100067882 */ /* 0x000fe20000000000 */
[----:B------:R-:W-:Y:S01]  /*0450*/  UMOV UR9, 0x100 ;  /* 0x0000010000097882 */ /* 0x000fe20000000000 */
[----:B------:R-:W-:-:S04]  /*0460*/  UIADD3 UR6, -UR6, 0x100000, URZ ;  /* 0x0010000006067890 */ /* 0x000fc8000fffe13f */
[----:B------:R-:W-:Y:S02]  /*0470*/  USHF.L.U32 UR7, UR6, 0xb, URZ ;  /* 0x0000000b06077899 */ /* 0x000fe4000800063f */
[----:B------:R-:W-:Y:S01]  /*0480*/  USHF.L.U32 UR6, UR6, 0x1, URZ ;  /* 0x0000000106067899 */ /* 0x000fe2000800063f */
[----:B------:R-:W-:Y:S01]  /*0490*/  ELECT P0, URZ, PT ;  /* 0x00000000003f782f */ /* 0x000fe20003800000 */
[----:B-1----:R-:W-:Y:S02]  /*04a0*/  ULEA UR8, UR5, UR4, 0x18 ;  /* 0x0000000405087291 */ /* 0x002fe4000f8ec03f */
[----:B------:R-:W-:-:S04]  /*04b0*/  UIADD3 UR4, -UR9, 0x100000, URZ ;  /* 0x0010000009047890 */ /* 0x000fc8000fffe13f */
[----:B------:R-:W-:Y:S02]  /*04c0*/  USHF.L.U32 UR5, UR4, 0xb, URZ ;  /* 0x0000000b04057899 */ /* 0x000fe4000800063f */
[----:B------:R-:W-:Y:S01]  /*04d0*/  USHF.L.U32 UR4, UR4, 0x1, URZ ;  /* 0x0000000104047899 */ /* 0x000fe2000800063f */
[----:B------:R-:W1:Y:S03]  /*04e0*/  FENCE.VIEW.ASYNC.S ;  /* 0x00000000000073c6 */ /* 0x000e660000000000 */
[----:B-1----:R1:W1:Y:S08]  /*04f0*/  SYNCS.EXCH.64 URZ, [UR8+0x9400], UR6 ;  /* 0x00940006083f75b2 */ /* 0x0022700008000100 */
[----:B------:R1:W1:Y:S01]  /*0500*/  SYNCS.EXCH.64 URZ, [UR8+0x9428], UR4 ;  /* 0x00942804083f75b2 */ /* 0x0002620008000100 */
        /* <DEDUP_REMOVED lines=8> */
[----:B------:R-:W-:Y:S01]  /*0590*/  NOP ;  /* 0x0000000000007918 */ /* 0x000fe20000000000 */
.L_x_3:
        /* <DEDUP_REMOVED lines=21> */
[----:B------:R-:W-:Y:S01]  /*06f0*/  NOP ;  /* 0x0000000000007918 */ /* 0x000fe20000000000 */
.L_x_4:
[----:B------:R-:W5:Y:S01]  /*0700*/  SHFL.IDX PT, R3, R0, RZ, 0x1f ;  /* 0x00001fff00037589 */ /* 0x000f6200000e0000 */
[----:B------:R-:W-:Y:S01]  /*0710*/  ELECT P0, URZ, PT ;  /* 0x00000000003f782f */ /* 0x000fe20003800000 */
[----:B------:R-:W-:Y:S01]  /*0720*/  NOP ;  /* 0x0000000000007918 */ /* 0x000fe20000000000 */
[----:B-1----:R-:W-:Y:S02]  /*0730*/  UMOV UR4, 0x80 ;  /* 0x0000008000047882 */ /* 0x002fe40000000000 */
[C---:B-----5:R-:W-:Y:S02]  /*0740*/  ISETP.NE.OR P0, PT, R3.reuse, RZ, !P0 ;  /* 0x000000ff0300720c */ /* 0x060fe40004705670 */
[----:B------:R-:W-:-:S11]  /*0750*/  ISETP.NE.AND P3, PT, R3, RZ, PT ;  /* 0x000000ff0300720c */ /* 0x000fd60003f65270 */
[----:B------:R-:W-:Y:S01]  /*0760*/  VOTEU.ALL UP2, P0 ;  /* 0x00000000003f7886 */ /* 0x000fe20000040000 */
[----:B------:R-:W-:Y:S01]  /*0770*/  VOTEU.ALL UP3, P0 ;  /* 0x00000000003f7886 */ /* 0x000fe20000060000 */
[----:B------:R-:W-:Y:S01]  /*0780*/  VOTEU.ALL UP4, P0 ;  /* 0x00000000003f7886 */ /* 0x000fe20000080000 */
[----:B------:R-:W-:Y:S02]  /*0790*/  VOTEU.ALL UP5, P0 ;  /* 0x00000000003f7886 */ /* 0x000fe400000a0000 */
[----:B------:R-:W1:Y:S01]  /*07a0*/  @!UP2 S2UR UR7, SR_CgaCtaId ;  /* 0x000000000007a9c3 */ /* 0x000e620000008800 */
[----:B------:R-:W-:Y:S01]  /*07b0*/  @!UP2 UMOV UR6, 0x400 ;  /* 0x000004000006a882 */ /* 0x000fe20000000000 */
[----:B------:R-:W-:-:S04]  /*07c0*/  @!UP2 UIADD3 UR4, -UR4, 0x100000, URZ ;  /* 0x001000000404a890 */ /* 0x000fc8000fffe13f */
[----:B------:R-:W-:Y:S02]  /*07d0*/  @!UP2 USHF.L.U32 UR5, UR4, 0xb, URZ ;  /* 0x0000000b0405a899 */ /* 0x000fe4000800063f */
[----:B------:R-:W-:Y:S02]  /*07e0*/  @!UP2 USHF.L.U32 UR4, UR4, 0x1, URZ ;  /* 0x000000010404a899 */ /* 0x000fe4000800063f */
[----:B-1----:R-:W-:Y:S01]  /*07f0*/  @!UP2 ULEA UR6, UR7, UR6, 0x18 ;  /* 0x000000060706a291 */ /* 0x002fe2000f8ec03f */
[----:B------:R-:W-:Y:S01]  /*0800*/  VOTEU.ALL UP2, P0 ;  /* 0x00000000003f7886 */ /* 0x000fe20000040000 */
[----:B------:R-:W1:Y:S10]  /*0810*/  FENCE.VIEW.ASYNC.S ;  /* 0x00000000000073c6 */ /* 0x000e740000000000 */
[----:B-1----:R1:W1:Y:S01]  /*0820*/  @!UP2 SYNCS.EXCH.64 URZ, [UR6+0x9490], UR4 ;  /* 0x00949004063fa5b2 */ /* 0x0022620008000100 */
[----:B------:R1:W1:Y:S01]  /*0830*/  @!UP3 SYNCS.EXCH.64 URZ, [UR6+0x9498], UR4 ;  /* 0x00949804063fb5b2 */ /* 0x0002620008000100 */
[----:B------:R1:W1:Y:S01]  /*0840*/  @!UP4 SYNCS.EXCH.64 URZ, [UR6+0x94a0], UR4 ;  /* 0x0094a004063fc5b2 */ /* 0x0002620008000100 */
[----:B------:R1:W1:Y:S01]  /*0850*/  @!UP5 SYNCS.EXCH.64 URZ, [UR6+0x94a8], UR4 ;  /* 0x0094a804063fd5b2 */ /* 0x0002620008000100 */
[----:B------:R-:W-:Y:S01]  /*0860*/  NOP ;  /* 0x0000000000007918 */ /* 0x000fe20000000000 */
[----:B------:R-:W-:Y:S05]  /*0870*/  @P3 BRA `(.L_x_5) ;  /* 0x0000000000403947 */ /* 0x000fea0003800000 */
[----:B-1----:R-:W1:Y:S01]  /*0880*/  S2UR UR5, SR_CgaCtaId ;  /* 0x00000000000579c3 */ /* 0x002e620000008800 */
[----:B------:R-:W-:Y:S01]  /*0890*/  UMOV UR4, 0x400 ;  /* 0x0000040000047882 */ /* 0x000fe20000000000 */
[----:B------:R-:W-:Y:S01]  /*08a0*/  UMOV UR6, 0x20 ;  /* 0x0000002000067882 */ /* 0x000fe20000000000 */
[----:B------:R-:W-:Y:S01]  /*08b0*/  UMOV UR7, 0x80 ;  /* 0x0000008000077882 */ /* 0x000fe20000000000 */
[----:B------:R-:W-:Y:S01]  /*08c0*/  ELECT P0, URZ, PT ;  /* 0x00000000003f782f */ /* 0x000fe20003800000 */
[----:B-1----:R-:W-:Y:S02]  /*08d0*/  ULEA UR8, UR5, UR4, 0x18 ;  /* 0x0000000405087291 */ /* 0x002fe4000f8ec03f */
[----:B------:R-:W-:-:S04]  /*08e0*/  UIADD3 UR4, -UR6, 0x100000, URZ ;  /* 0x0010000006047890 */ /* 0x000fc8000fffe13f */
[----:B------:R-:W-:Y:S02]  /*08f0*/  USHF.L.U32 UR5, UR4, 0xb, URZ ;  /* 0x0000000b04057899 */ /* 0x000fe4000800063f */
[----:B------:R-:W-:Y:S02]  /*0900*/  USHF.L.U32 UR4, UR4, 0x1, URZ ;  /* 0x0000000104047899 */ /* 0x000fe4000800063f */
[----:B------:R-:W-:-:S04]  /*0910*/  UIADD3 UR6, -UR7, 0x100000, URZ ;  /* 0x0010000007067890 */ /* 0x000fc8000fffe13f */
[----:B------:R-:W-:Y:S02]  /*0920*/  USHF.L.U32 UR7, UR6, 0xb, URZ ;  /* 0x0000000b06077899 */ /* 0x000fe4000800063f */
[----:B------:R-:W-:Y:S01]  /*0930*/  USHF.L.U32 UR6, UR6, 0x1, URZ ;  /* 0x0000000106067899 */ /* 0x000fe2000800063f */
[----:B------:R-:W1:Y:S03]  /*0940*/  FENCE.VIEW.ASYNC.S ;  /* 0x00000000000073c6 */ /* 0x000e660000000000 */
[----:B-1----:R1:W1:Y:S08]  /*0950*/  SYNCS.EXCH.64 URZ, [UR8+0x94c0], UR4 ;  /* 0x0094c004083f75b2 */ /* 0x0022700008000100 */
[----:B------:R1:W1:Y:S01]  /*0960*/  SYNCS.EXCH.64 URZ, [UR8+0x94c8], UR6 ;  /* 0x0094c806083f75b2 */ /* 0x0002620008000100 */
[----:B------:R-:W-:Y:S01]  /*0970*/  NOP ;  /* 0x0000000000007918 */ /* 0x000fe20000000000 */
.L_x_5:
[----:B------:R-:W-:Y:S01]  /*0980*/  VOTEU.ANY UP2, P2 ;  /* 0x00000000003f7886 */ /* 0x000fe20001040100 */
[----:B-1----:R-:W-:Y:S01]  /*0990*/  UMOV UR4, 0x40 ;  /* 0x0000004000047882 */ /* 0x002fe20000000000 */
[----:B------:R-:W-:Y:S01]  /*09a0*/  ISETP.NE.AND P3, PT, RZ, UR39, PT ;  /* 0x00000027ff007c0c */ /* 0x000fe2000bf65270 */
[----:B------:R-:W-:Y:S01]  /*09b0*/  NOP ;  /* 0x0000000000007918 */ /* 0x000fe20000000000 */
[----:B------:R-:W-:Y:S01]  /*09c0*/  ISETP.EQ.AND P0, PT, R4, 0x2, P1 ;  /* 0x000000020400780c */ /* 0x000fe20000f02270 */
[----:B------:R-:W1:Y:S01]  /*09d0*/  @UP2 S2UR UR7, SR_CgaCtaId ;  /* 0x00000000000729c3 */ /* 0x000e620000008800 */
[----:B------:R-:W-:Y:S01]  /*09e0*/  @UP2 UMOV UR6, 0x400 ;  /* 0x0000040000062882 */ /* 0x000fe20000000000 */
[----:B------:R-:W-:-:S04]  /*09f0*/  @UP2 UIADD3 UR4, -UR4, 0x100000, URZ ;  /* 0x0010000004042890 */ /* 0x000fc8000fffe13f */
[----:B------:R-:W-:Y:S02]  /*0a00*/  @UP2 USHF.L.U32 UR5, UR4, 0xb, URZ ;  /* 0x0000000b04052899 */ /* 0x000fe4000800063f */
[----:B------:R-:W-:Y:S02]  /*0a10*/  @UP2 USHF.L.U32 UR4, UR4, 0x1, URZ ;  /* 0x0000000104042899 */ /* 0x000fe4000800063f */
[----:B-1----:R-:W-:Y:S01]  /*0a20*/  @UP2 ULEA UR6, UR7, UR6, 0x18 ;  /* 0x0000000607062291 */ /* 0x002fe2000f8ec03f */
[----:B------:R-:W-:Y:S01]  /*0a30*/  VOTEU.ANY UP2, P2 ;  /* 0x00000000003f7886 */ /* 0x000fe20001040100 */
[----:B------:R-:W-:Y:S01]  /*0a40*/  ISETP.EQ.AND P2, PT, R4, 0x1, P1 ;  /* 0x000000010400780c */ /* 0x000fe20000f42270 */
[----:B------:R-:W1:Y:S09]  /*0a50*/  FENCE.VIEW.ASYNC.S ;  /* 0x00000000000073c6 */ /* 0x000e720000000000 */
[----:B-1----:R1:W2:Y:S01]  /*0a60*/  @UP2 SYNCS.EXCH.64 URZ, [UR6+0x94b0], UR4 ;  /* 0x0094b004063f25b2 */ /* 0x0022a20008000100 */
[----:B------:R-:W-:Y:S01]  /*0a70*/  NOP ;  /* 0x0000000000007918 */ /* 0x000fe20000000000 */
[----:B--234-:R-:W-:Y:S06]  /*0a80*/  BAR.SYNC.DEFER_BLOCKING 0x0 ;  /* 0x0000000000007b1d */ /* 0x01cfec0000010000 */
[----:B------:R-:W-:Y:S05]  /*0a90*/  @!P3 BRA `(.L_x_6) ;  /* 0x00000064006cb947 */ /* 0x000fea0003800000 */
[----:B------:R-:W-:-:S06]  /*0aa0*/  UISETP.GT.U32.AND UP0, UPT, UR10, 0x3, UPT ;  /* 0x000000030a00788c */ /* 0x000fcc000bf04070 */
[----:B------:R-:W-:-:S13]  /*0ab0*/  PLOP3.LUT P0, PT, PT, PT, UP0, 0x80, 0x0 ;  /* 0x000000000000781c */ /* 0x000fda0003f0f008 */
[----:B-1----:R-:W-:Y:S05]  /*0ac0*/  @P0 EXIT ;  /* 0x000000000000094d */ /* 0x002fea0003800000 */
.L_x_7:
[----:B------:R-:W-:-:S08]  /*0ad0*/  NOP ;  /* 0x0000000000007918 */ /* 0x000fd00000000000 */
[----:B------:R-:W1:Y:S02]  /*0ae0*/  USETMAXREG.TRY_ALLOC.CTAPOOL UP0, 0xf0 ;  /* 0x000000f0000079c8 */ /* 0x000e640008000600 */
[----:B-1----:R-:W-:-:S13]  /*0af0*/  PLOP3.LUT P0, PT, PT, PT, UP0, 0x80, 0x0 ;  /* 0x000000000000781c */ /* 0x002fda0003f0f008 */
[----:B------:R-:W-:Y:S05]  /*0b00*/  @!P0 BRA `(.L_x_7) ;  /* 0xfffffffc00f08947 */ /* 0x000fea000383ffff */
[----:B------:R-:W-:Y:S02]  /*0b10*/  ULDC UR4, c[0x0][0xa00] ;  /* 0x0002800000047ab9 */ /* 0x000fe40000000800 */
[----:B------:R-:W-:-:S13]  /*0b20*/  ISETP.GE.AND P0, PT, R17, UR4, PT ;  /* 0x0000000411007c0c */ /* 0x000fda000bf06270 */
[----:B------:R-:W-:Y:S05]  /*0b30*/  @P0 EXIT ;  /* 0x000000000000094d */ /* 0x000fea0003800000 */
[----:B------:R-:W1:Y:S01]  /*0b40*/  S2UR UR4, SR_CgaCtaId ;  /* 0x00000000000479c3 */ /* 0x000e620000008800 */
[----:B------:R-:W-:Y:S01]  /*0b50*/  SHF.R.S32.HI R3, RZ, 0x1f, R2 ;  /* 0x0000001fff037819 */ /* 0x000fe20000011402 */
[----:B------:R-:W-:Y:S01]  /*0b60*/  UMOV UR48, 0x400 ;  /* 0x0000040000307882 */ /* 0x000fe20000000000 */
[----:B------:R-:W-:Y:S01]  /*0b70*/  UISETP.NE.AND UP0, UPT, UR39, 0x1, UPT ;  /* 0x000000012700788c */ /* 0x000fe2000bf05270 */
[----:B------:R-:W-:Y:S01]  /*0b80*/  IMAD.MOV.U32 R22, RZ, RZ, RZ ;  /* 0x000000ffff167224 */ /* 0x000fe200078e00ff */
[----:B------:R-:W-:Y:S01]  /*0b90*/  LEA.HI R3, R3, R2, RZ, 0x7 ;  /* 0x0000000203037211 */ /* 0x000fe200078f38ff */
[----:B------:R-:W-:Y:S02]  /*0ba0*/  ULOP3.LUT UR47, UR45, 0x1, URZ, 0xfc, !UPT ;  /* 0x000000012d2f7892 */ /* 0x000fe4000f8efc3f */
[----:B------:R-:W-:Y:S01]  /*0bb0*/  UP2UR UR5, UPR, URZ, 0x1 ;  /* 0x000000013f057883 */ /* 0x000fe20008000000 */
[----:B------:R-:W-:Y:S01]  /*0bc0*/  LOP3.LUT R3, R3, 0xffffff80, RZ, 0xc0, !PT ;  /* 0xffffff8003037812 */ /* 0x000fe200078ec0ff */
[----:B------:R-:W-:Y:S01]  /*0bd0*/  USEL UR6, URZ, 0x1, UP0 ;  /* 0x000000013f067887 */ /* 0x000fe20008000000 */
[----:B------:R-:W-:Y:S01]  /*0be0*/  ULDC.64 UR52, c[0x0][0x198] ;  /* 0x0000660000347ab9 */ /* 0x000fe20000000a00 */
[----:B------:R-:W-:-:S02]  /*0bf0*/  UMOV UR36, URZ ;  /* 0x0000003f00247c82 */ /* 0x000fc40008000000 */
[----:B------:R-:W-:Y:S01]  /*0c00*/  IMAD.IADD R3, R2, 0x1, -R3 ;  /* 0x0000000102037824 */ /* 0x000fe200078e0a03 */
[----:B------:R-:W-:Y:S01]  /*0c10*/  UMOV UR37, URZ ;  /* 0x0000003f00257c82 */ /* 0x000fe20008000000 */
[----:B------:R-:W-:Y:S01]  /*0c20*/  IMAD.U32 R72, RZ, RZ, UR6 ;  /* 0x00000006ff487e24 */ /* 0x000fe2000f8e00ff */
[----:B------:R-:W-:Y:S01]  /*0c30*/  UMOV UR38, URZ ;  /* 0x0000003f00267c82 */ /* 0x000fe20008000000 */
[----:B------:R-:W-:Y:S01]  /*0c40*/  ULDC.64 UR54, c[0x0][0x208] ;  /* 0x0000820000367ab9 */ /* 0x000fe20000000a00 */
[----:B------:R-:W-:-:S04]  /*0c50*/  SHF.R.S32.HI R0, RZ, 0x1f, R3 ;  /* 0x0000001fff007819 */ /* 0x000fc80000011403 */
[----:B------:R-:W-:Y:S01]  /*0c60*/  LEA.HI R0, R0, R3, RZ, 0x2 ;  /* 0x0000000300007211 */ /* 0x000fe200078f10ff */
[----:B-1----:R-:W-:-:S03]  /*0c70*/  ULEA UR48, UR4, UR48, 0x18 ;  /* 0x0000003004307291 */ /* 0x002fc6000f8ec03f */
[----:B------:R-:W-:Y:S01]  /*0c80*/  LOP3.LUT R0, R0, 0x7ffffffc, RZ, 0xc0, !PT ;  /* 0x7ffffffc00007812 */ /* 0x000fe200078ec0ff */
[----:B------:R-:W-:Y:S02]  /*0c90*/  UIADD3 UR4, UR48, 0x2000, URZ ;  /* 0x0000200030047890 */ /* 0x000fe4000fffe03f */
[----:B------:R-:W-:Y:S02]  /*0ca0*/  USHF.R.U32.HI UR5, URZ, 0x4, UR48 ;  /* 0x000000043f057899 */ /* 0x000fe40008011630 */
[----:B------:R-:W-:Y:S01]  /*0cb0*/  USHF.R.U32.HI UR4, URZ, 0x4, UR4 ;  /* 0x000000043f047899 */ /* 0x000fe20008011604 */
[----:B------:R-:W-:Y:S01]  /*0cc0*/  IMAD.IADD R0, R3, 0x1, -R0 ;  /* 0x0000000103007824 */ /* 0x000fe200078e0a00 */
[----:B------:R-:W-:Y:S02]  /*0cd0*/  ULOP3.LUT UR5, UR5, 0x3fff, URZ, 0xc0, !UPT ;  /* 0x00003fff05057892 */ /* 0x000fe4000f8ec03f */
[----:B------:R-:W-:Y:S02]  /*0ce0*/  ULOP3.LUT UR49, UR4, 0x3fff, URZ, 0xc0, !UPT ;  /* 0x00003fff04317892 */ /* 0x000fe4000f8ec03f */
[----:B------:R-:W-:Y:S01]  /*0cf0*/  SHF.L.U32 R16, R0, 0x1, RZ ;  /* 0x0000000100107819 */ /* 0x000fe200000006ff */
[----:B------:R-:W-:-:S02]  /*0d00*/  ULOP3.LUT UR50, UR5, 0x10000, URZ, 0xfc, !UPT ;  /* 0x0001000005327892 */ /* 0x000fc4000f8efc3f */
[----:B------:R-:W-:-:S12]  /*0d10*/  ULOP3.LUT UR51, UR49, 0x10000, URZ, 0xfc, !UPT ;  /* 0x0001000031337892 */ /* 0x000fd8000f8efc3f */
.L_x_73:
[----:B-1----:R-:W1:Y:S01]  /*0d20*/  LDC R6, c[0x0][0xa04] ;  /* 0x00028100ff067b82 */ /* 0x002e620000000800 */
[----:B------:R-:W-:Y:S01]  /*0d30*/  IMAD.MOV.U32 R18, RZ, RZ, R17 ;  /* 0x000000ffff127224 */ /* 0x000fe200078e0011 */
[----:B------:R-:W-:-:S06]  /*0d40*/  UISETP.NE.AND UP0, UPT, UR39, 0x1, UPT ;  /* 0x000000012700788c */ /* 0x000fcc000bf05270 */
[----:B------:R-:W2:Y:S08]  /*0d50*/  LDC R0, c[0x0][0xa10] ;  /* 0x00028400ff007b82 */ /* 0x000eb00000000800 */
[----:B------:R-:W3:Y:S01]  /*0d60*/  LDC R10, c[0x0][0xa1c] ;  /* 0x00028700ff0a7b82 */ /* 0x000ee20000000800 */
[----:B-1----:R-:W-:Y:S02]  /*0d70*/  ISETP.NE.AND P0, PT, R6, 0x1, PT ;  /* 0x000000010600780c */ /* 0x002fe40003f05270 */
[----:B--2---:R-:W-:-:S11]  /*0d80*/  ISETP.NE.AND P1, PT, R0, 0x1, PT ;  /* 0x000000010000780c */ /* 0x004fd60003f25270 */
[----:B------:R-:W1:Y:S01]  /*0d90*/  @P0 LDC.64 R4, c[0x0][0xa08] ;  /* 0x00028200ff040b82 */ /* 0x000e620000000a00 */
[C---:B---3--:R-:W-:Y:S02]  /*0da0*/  ISETP.NE.AND P2, PT, R10.reuse, 0x1, PT ;  /* 0x000000010a00780c */ /* 0x048fe40003f45270 */
[----:B------:R-:W-:-:S05]  /*0db0*/  R2UR UR44, R10 ;  /* 0x000000000a2c72ca */ /* 0x000fca00000e0000 */
[----:B------:R-:W2:Y:S08]  /*0dc0*/  @P1 LDC R3, c[0x0][0xa14] ;  /* 0x00028500ff031b82 */ /* 0x000eb00000000800 */
[----:B------:R-:W3:Y:S08]  /*0dd0*/  @P1 LDC R7, c[0x0][0xa18] ;  /* 0x00028600ff071b82 */ /* 0x000ef00000000800 */
[----:B------:R-:W4:Y:S01]  /*0de0*/  @P2 LDC.64 R8, c[0x0][0xa20] ;  /* 0x00028800ff082b82 */ /* 0x000f220000000a00 */
[----:B-1----:R-:W-:-:S05]  /*0df0*/  @P0 IMAD.HI.U32 R0, R17, R4, RZ ;  /* 0x0000000411000227 */ /* 0x002fca00078e00ff */
[----:B------:R-:W-:Y:S02]  /*0e00*/  @P0 SHF.R.U32.HI R18, RZ, R5, R0 ;  /* 0x00000005ff120219 */ /* 0x000fe40000011600 */
[----:B------:R-:W-:-:S03]  /*0e10*/  PLOP3.LUT P0, PT, PT, PT, UP0, 0x80, 0x0 ;  /* 0x000000000000781c */ /* 0x000fc60003f0f008 */
[----:B--2---:R-:W-:-:S04]  /*0e20*/  @P1 IMAD.HI.U32 R0, R18, R3, RZ ;  /* 0x0000000312001227 */ /* 0x004fc800078e00ff */
[----:B------:R-:W-:Y:S01]  /*0e30*/  IMAD.MOV.U32 R19, RZ, RZ, R18 ;  /* 0x000000ffff137224 */ /* 0x000fe200078e0012 */
[----:B---3--:R-:W-:-:S04]  /*0e40*/  @P1 SHF.R.U32.HI R19, RZ, R7, R0 ;  /* 0x00000007ff131219 */ /* 0x008fc80000011600 */
[C---:B------:R-:W-:Y:S01]  /*0e50*/  R2UR UR5, R19.reuse ;  /* 0x00000000130572ca */ /* 0x040fe200000e0000 */
[----:B------:R-:W-:Y:S02]  /*0e60*/  IMAD.MOV.U32 R0, RZ, RZ, R19 ;  /* 0x000000ffff007224 */ /* 0x000fe400078e0013 */
[----:B----4-:R-:W-:-:S05]  /*0e70*/  @P2 IMAD.HI.U32 R4, R19, R8, RZ ;  /* 0x0000000813042227 */ /* 0x010fca00078e00ff */
[----:B------:R-:W-:-:S05]  /*0e80*/  @P2 SHF.R.U32.HI R0, RZ, R9, R4 ;  /* 0x00000009ff002219 */ /* 0x000fca0000011604 */
[----:B------:R-:W-:Y:S02]  /*0e90*/  IMAD.MOV R3, RZ, RZ, -R0 ;  /* 0x000000ffff037224 */ /* 0x000fe400078e0a00 */
[----:B------:R-:W-:-:S03]  /*0ea0*/  IMAD.MOV R0, RZ, RZ, -R18 ;  /* 0x000000ffff007224 */ /* 0x000fc600078e0a12 */
[----:B------:R-:W-:Y:S01]  /*0eb0*/  R2UR UR4, R3 ;  /* 0x00000000030472ca */ /* 0x000fe200000e0000 */
[----:B------:R-:W-:-:S05]  /*0ec0*/  IMAD R0, R6, R0, R17 ;  /* 0x0000000006007224 */ /* 0x000fca00078e0211 */
[----:B------:R-:W-:-:S07]  /*0ed0*/  R2UR UR42, R0 ;  /* 0x00000000002a72ca */ /* 0x000fce00000e0000 */
[----:B------:R-:W-:Y:S01]  /*0ee0*/  UIMAD UR44, UR44, UR4, UR5 ;  /* 0x000000042c2c72a4 */ /* 0x000fe2000f8e0205 */
[----:B------:R-:W-:Y:S11]  /*0ef0*/  @!P0 BRA `(.L_x_8) ;  /* 0x0000000000688947 */ /* 0x000ff60003800000 */
[----:B------:R-:W-:-:S06]  /*0f00*/  UISETP.NE.AND UP0, UPT, UR39, 0x2, UPT ;  /* 0x000000022700788c */ /* 0x000fcc000bf05270 */
[----:B------:R-:W-:-:S13]  /*0f10*/  PLOP3.LUT P1, PT, PT, PT, UP0, 0x80, 0x0 ;  /* 0x000000000000781c */ /* 0x000fda0003f2f008 */
[----:B------:R-:W-:Y:S05]  /*0f20*/  @!P1 BRA `(.L_x_9) ;  /* 0x0000000000449947 */ /* 0x000fea0003800000 */
[----:B------:R-:W-:-:S06]  /*0f30*/  UISETP.NE.AND UP0, UPT, UR39, 0x3, UPT ;  /* 0x000000032700788c */ /* 0x000fcc000bf05270 */
[----:B------:R-:W-:-:S13]  /*0f40*/  PLOP3.LUT P1, PT, PT, PT, UP0, 0x80, 0x0 ;  /* 0x000000000000781c */ /* 0x000fda0003f2f008 */
[----:B------:R-:W-:Y:S05]  /*0f50*/  @!P1 BRA `(.L_x_10) ;  /* 0x0000000000249947 */ /* 0x000fea0003800000 */
[----:B------:R-:W-:-:S06]  /*0f60*/  UISETP.NE.AND UP0, UPT, UR39, 0x4, UPT ;  /* 0x000000042700788c */ /* 0x000fcc000bf05270 */
[----:B------:R-:W-:-:S13]  /*0f70*/  PLOP3.LUT P1, PT, PT, PT, UP0, 0x80, 0x0 ;  /* 0x000000000000781c */ /* 0x000fda0003f2f008 */
[----:B------:R-:W-:Y:S05]  /*0f80*/  @P1 BRA `(.L_x_11) ;  /* 0x0000000000541947 */ /* 0x000fea0003800000 */
[----:B------:R-:W-:Y:S02]  /*0f90*/  UIADD3 UR4, UR36, -0x1, URZ ;  /* 0xffffffff24047890 */ /* 0x000fe4000fffe03f */
[----:B------:R-:W-:Y:S02]  /*0fa0*/  ULOP3.LUT UR36, UR36, 0x1, URZ, 0xc, !UPT ;  /* 0x0000000124247892 */ /* 0x000fe4000f8e0c3f */
[----:B------:R-:W-:-:S04]  /*0fb0*/  ULOP3.LUT UR4, UR4, 0x2, URZ, 0xc0, !UPT ;  /* 0x0000000204047892 */ /* 0x000fc8000f8ec03f */
[----:B------:R-:W-:-:S04]  /*0fc0*/  USHF.R.U32.HI UR4, URZ, 0x1, UR4 ;  /* 0x000000013f047899 */ /* 0x000fc80008011604 */
[----:B------:R-:W-:Y:S01]  /*0fd0*/  ULOP3.LUT UR37, UR37, UR4, URZ, 0x3c, !UPT ;  /* 0x0000000425257292 */ /* 0x000fe2000f8e3c3f */
[----:B------:R-:W-:Y:S11]  /*0fe0*/  BRA `(.L_x_11) ;  /* 0x00000000003c7947 */ /* 0x000ff60003800000 */
.L_x_10:
[----:B------:R-:W-:Y:S02]  /*0ff0*/  ULOP3.LUT UP0, URZ, UR36, 0x2, URZ, 0xc0, !UPT ;  /* 0x00000002243f7892 */ /* 0x000fe4000f80c03f */
[----:B------:R-:W-:Y:S02]  /*1000*/  ULOP3.LUT UR36, UR36, 0x1, URZ, 0xc0, !UPT ;  /* 0x0000000124247892 */ /* 0x000fe4000f8ec03f */
[----:B------:R-:W-:-:S04]  /*1010*/  USEL UR4, URZ, 0x1, UP0 ;  /* 0x000000013f047887 */ /* 0x000fc80008000000 */
[----:B------:R-:W-:Y:S01]  /*1020*/  ULOP3.LUT UR37, UR37, UR4, URZ, 0x3c, !UPT ;  /* 0x0000000425257292 */ /* 0x000fe2000f8e3c3f */
[----:B------:R-:W-:Y:S11]  /*1030*/  BRA `(.L_x_11) ;  /* 0x0000000000287947 */ /* 0x000ff60003800000 */
.L_x_9:
[----:B------:R-:W-:Y:S02]  /*1040*/  UIADD3 UR4, UR36, 0x1, URZ ;  /* 0x0000000124047890 */ /* 0x000fe4000fffe03f */
[----:B------:R-:W-:Y:S02]  /*1050*/  ULOP3.LUT UR36, UR36, 0x1, URZ, 0xc, !UPT ;  /* 0x0000000124247892 */ /* 0x000fe4000f8e0c3f */
[----:B------:R-:W-:-:S04]  /*1060*/  UISETP.GT.U32.AND UP0, UPT, UR4, 0x1, UPT ;  /* 0x000000010400788c */ /* 0x000fc8000bf04070 */
[----:B------:R-:W-:-:S04]  /*1070*/  USEL UR4, URZ, 0x1, !UP0 ;  /* 0x000000013f047887 */ /* 0x000fc8000c000000 */
[----:B------:R-:W-:Y:S01]  /*1080*/  ULOP3.LUT UR37, UR37, UR4, URZ, 0x3c, !UPT ;  /* 0x0000000425257292 */ /* 0x000fe2000f8e3c3f */
[----:B------:R-:W-:Y:S11]  /*1090*/  BRA `(.L_x_11) ;  /* 0x0000000000107947 */ /* 0x000ff60003800000 */
.L_x_8:
[----:B------:R-:W-:Y:S02]  /*10a0*/  UISETP.GT.U32.AND UP0, UPT, UR36, 0x1, UPT ;  /* 0x000000012400788c */ /* 0x000fe4000bf04070 */
[----:B------:R-:W-:Y:S02]  /*10b0*/  ULOP3.LUT UR36, UR36, 0x1, URZ, 0xc0, !UPT ;  /* 0x0000000124247892 */ /* 0x000fe4000f8ec03f */
[----:B------:R-:W-:-:S04]  /*10c0*/  USEL UR4, URZ, 0x1, !UP0 ;  /* 0x000000013f047887 */ /* 0x000fc8000c000000 */
[----:B------:R-:W-:-:S12]  /*10d0*/  ULOP3.LUT UR37, UR37, UR4, URZ, 0x3c, !UPT ;  /* 0x0000000425257292 */ /* 0x000fd8000f8e3c3f */
.L_x_11:
[----:B------:R-:W-:Y:S05]  /*10e0*/  @!P0 BRA `(.L_x_12) ;  /* 0x00000000003c8947 */ /* 0x000fea0003800000 */
        /* <DEDUP_REMOVED lines=9> */
[----:B------:R-:W-:Y:S01]  /*1180*/  ULEA UR42, UR42, 0x3, 0x1 ;  /* 0x000000032a2a7891 */ /* 0x000fe2000f8e083f */
[----:B------:R-:W-:Y:S11]  /*1190*/  BRA `(.L_x_15) ;  /* 0x0000000000147947 */ /* 0x000ff60003800000 */
.L_x_14:
[----:B------:R-:W-:Y:S01]  /*11a0*/  ULEA UR42, UR42, 0x2, 0x1 ;  /* 0x000000022a2a7891 */ /* 0x000fe2000f8e083f */
[----:B------:R-:W-:Y:S11]  /*11b0*/  BRA `(.L_x_15) ;  /* 0x00000000000c7947 */ /* 0x000ff60003800000 */
.L_x_13:
[----:B------:R-:W-:Y:S01]  /*11c0*/  ULEA UR42, UR42, 0x1, 0x1 ;  /* 0x000000012a2a7891 */ /* 0x000fe2000f8e083f */
[----:B------:R-:W-:Y:S11]  /*11d0*/  BRA `(.L_x_15) ;  /* 0x0000000000047947 */ /* 0x000ff60003800000 */
.L_x_12:
[----:B------:R-:W-:-:S12]  /*11e0*/  USHF.L.U32 UR42, UR42, 0x1, URZ ;  /* 0x000000012a2a7899 */ /* 0x000fd8000800063f */
.L_x_15:
[----:B------:R-:W-:-:S04]  /*11f0*/  ULOP3.LUT UR4, UR46, 0x1, URZ, 0xfc, !UPT ;  /* 0x000000012e047892 */ /* 0x000fc8000f8efc3f */
[----:B------:R-:W-:-:S06]  /*1200*/  UISETP.NE.AND UP0, UPT, UR4, 0x3, UPT ;  /* 0x000000030400788c */ /* 0x000fcc000bf05270 */
[----:B------:R-:W-:-:S13]  /*1210*/  PLOP3.LUT P0, PT, PT, PT, UP0, 0x80, 0x0 ;  /* 0x000000000000781c */ /* 0x000fda0003f0f008 */
[----:B------:R-:W-:Y:S05]  /*1220*/  @!P0 BRA `(.L_x_16) ;  /* 0x0000000000048947 */ /* 0x000fea0003800000 */
[----:B------:R-:W-:Y:S01]  /*1230*/  BPT.TRAP 0x1 ;  /* 0x000000040000795c */ /* 0x000fe20000300000 */
.L_x_16:
[----:B------:R-:W-:Y:S01]  /*1240*/  ULEA UR4, UR36, UR48, 0x3 ;  /* 0x0000003024047291 */ /* 0x000fe2000f8e183f */
[----:B------:R-:W-:Y:S01]  /*1250*/  IMAD.U32 R0, RZ, RZ, UR37 ;  /* 0x00000025ff007e24 */ /* 0x000fe2000f8e00ff */
[----:B------:R-:W-:-:S04]  /*1260*/  UISETP.NE.AND UP0, UPT, UR47, 0x3, UPT ;  /* 0x000000032f00788c */ /* 0x000fc8000bf05270 */
[----:B------:R-:W-:Y:S02]  /*1270*/  SHF.L.U32 R0, R0, 0x1f, RZ ;  /* 0x0000001f00007819 */ /* 0x000fe400000006ff */
[----:B------:R-:W-:Y:S02]  /*1280*/  PLOP3.LUT P0, PT, PT, PT, UP0, 0x80, 0x0 ;  /* 0x000000000000781c */ /* 0x000fe40003f0f008 */
[----:B------:R-:W1:Y:S02]  /*1290*/  SYNCS.PHASECHK.TRANS64.TRYWAIT P1, [UR4+0x9450], R0 ;  /* 0x00945000ff0075a7 */ /* 0x000e640008020144 */
[----:B-1----:R-:W-:Y:S09]  /*12a0*/  @!P1 BRA `(.L_x_17) ;  /* 0x0000007400549947 */ /* 0x002ff20003800000 */
.L_x_119:
[----:B------:R-:W-:Y:S05]  /*12b0*/  @!P0 BRA `(.L_x_18) ;  /* 0x0000000000048947 */ /* 0x000fea0003800000 */
[----:B------:R-:W-:Y:S01]  /*12c0*/  BPT.TRAP 0x1 ;  /* 0x000000040000795c */ /* 0x000fe20000300000 */
.L_x_18:
[----:B------:R-:W-:Y:S01]  /*12d0*/  ULEA UR14, UR38, UR48, 0x3 ;  /* 0x00000030260e7291 */ /* 0x000fe2000f8e183f */
[----:B-1----:R-:W-:Y:S01]  /*12e0*/  SHF.L.U32 R0, R22, 0x1f, RZ ;  /* 0x0000001f16007819 */ /* 0x002fe200000006ff */
[----:B------:R-:W-:Y:S01]  /*12f0*/  UIADD3 UR15, UR48, 0x9490, URZ ;  /* 0x00009490300f7890 */ /* 0x000fe2000fffe03f */
[----:B------:R-:W-:Y:S01]  /*1300*/  SHF.L.U32 R3, R72, 0x1f, RZ ;  /* 0x0000001f48037819 */ /* 0x000fe200000006ff */
[----:B------:R-:W-:Y:S02]  /*1310*/  ULEA UR4, UR39, 0xfffffff8, 0x3 ;  /* 0xfffffff827047891 */ /* 0x000fe4000f8e183f */
[----:B------:R-:W-:Y:S02]  /*1320*/  ULEA UR12, UR39, UR15, 0x3 ;  /* 0x0000000f270c7291 */ /* 0x000fe4000f8e183f */
[----:B------:R-:W-:Y:S01]  /*1330*/  ULOP3.LUT UR13, UR4, 0x8, URZ, 0xc, !UPT ;  /* 0x00000008040d7892 */ /* 0x000fe2000f8e0c3f */
[----:B------:R-:W1:Y:S02]  /*1340*/  SYNCS.PHASECHK.TRANS64.TRYWAIT P1, [UR14+0x9400], R0 ;  /* 0x00940000ff0075a7 */ /* 0x000e64000802014e */
[----:B-1----:R-:W-:Y:S09]  /*1350*/  @!P1 BRA `(.L_x_19) ;  /* 0x0000007400409947 */ /* 0x002ff20003800000 */
.L_x_120:
[----:B------:R-:W2:Y:S02]  /*1360*/  SYNCS.PHASECHK.TRANS64.TRYWAIT P1, [UR12+-0x8], R3 ;  /* 0xfffff803ff0075a7 */ /* 0x000ea4000802014c */
[----:B--2---:R-:W-:Y:S05]  /*1370*/  @!P1 BRA `(.L_x_20) ;  /* 0x0000007400509947 */ /* 0x004fea0003800000 */
.L_x_121:
[----:B------:R-:W-:Y:S01]  /*1380*/  ULEA UR10, UR38, UR51, 0x8 ;  /* 0x00000033260a7291 */ /* 0x000fe2000f8e403f */
[----:B------:R-:W-:Y:S01]  /*1390*/  WARPGROUP.ARRIVE ;  /* 0x00000000000079c5 */ /* 0x000fe20000000000 */
[----:B------:R-:W-:Y:S01]  /*13a0*/  ULEA UR8, UR36, UR50, 0x8 ;  /* 0x0000003224087291 */ /* 0x000fe2000f8e403f */
[----:B-1----:R-:W1:Y:S01]  /*13b0*/  LDC R3, c[0x0][0x28c] ;  /* 0x0000a300ff037b82 */ /* 0x002e620000000800 */
[----:B------:R-:W-:Y:S01]  /*13c0*/  UMOV UR11, 0x80000020 ;  /* 0x80000020000b7882 */ /* 0x000fe20000000000 */
[----:B------:R-:W-:Y:S01]  /*13d0*/  UMOV UR9, 0x80000020 ;  /* 0x8000002000097882 */ /* 0x000fe20000000000 */
[----:B------:R-:W-:Y:S01]  /*13e0*/  UIADD3 UR6, UR10, 0x2, URZ ;  /* 0x000000020a067890 */ /* 0x000fe2000fffe03f */
[C---:B------:R-:W-:Y:S01]  /*13f0*/  IADD3 R0, R16.reuse, 0x1, RZ ;  /* 0x0000000110007810 */ /* 0x040fe20007ffe0ff */
[----:B------:R-:W-:Y:S01]  /*1400*/  UIADD3 UR4, UR8, 0x2, URZ ;  /* 0x0000000208047890 */ /* 0x000fe2000fffe03f */
[C---:B------:R-:W-:Y:S01]  /*1410*/  VIADD R4, R16.reuse, 0x8 ;  /* 0x0000000810047836 */ /* 0x040fe20000000000 */
[----:B------:R-:W-:Y:S01]  /*1420*/  UMOV UR7, 0x80000020 ;  /* 0x8000002000077882 */ /* 0x000fe20000000000 */
[----:B------:R-:W-:Y:S01]  /*1430*/  HGMMA.64x64x16.F32.BF16 R24, gdesc[UR8], RZ, !UPT, gsb0 ;  /* 0x00e00000081879f0 */ /* 0x000fe2000c0018ff */
[----:B------:R-:W-:Y:S01]  /*1440*/  UMOV UR5, 0x80000020 ;  /* 0x8000002000057882 */ /* 0x000fe20000000000 */
[----:B------:R-:W-:Y:S01]  /*1450*/  VIADD R6, R16, 0x10 ;  /* 0x0000001010067836 */ /* 0x000fe20000000000 */
[----:B------:R-:W-:-:S02]  /*1460*/  P2R R9, PR, RZ, 0x1 ;  /* 0x00000001ff097803 */ /* 0x000fc40000000000 */
[-C--:B-1----:R-:W-:Y:S01]  /*1470*/  ISETP.GE.AND P4, PT, R0, R3.reuse, PT ;  /* 0x000000030000720c */ /* 0x082fe20003f86270 */
[----:B------:R-:W-:Y:S01]  /*1480*/  VIADD R0, R16, 0x9 ;  /* 0x0000000910007836 */ /* 0x000fe20000000000 */
[-C--:B------:R-:W-:Y:S01]  /*1490*/  ISETP.GE.AND P1, PT, R4, R3.reuse, PT ;  /* 0x000000030400720c */ /* 0x080fe20003f26270 */
[C---:B------:R-:W-:Y:S01]  /*14a0*/  VIADD R4, R16.reuse, 0x11 ;  /* 0x0000001110047836 */ /* 0x040fe20000000000 */
[-C--:B------:R-:W-:Y:S02]  /*14b0*/  ISETP.GE.AND P2, PT, R16, R3.reuse, PT ;  /* 0x000000031000720c */ /* 0x080fe40003f46270 */
[-C--:B------:R-:W-:Y:S01]  /*14c0*/  ISETP.GE.AND P3, PT, R0, R3.reuse, PT ;  /* 0x000000030000720c */ /* 0x080fe20003f66270 */
[----:B------:R-:W-:Y:S01]  /*14d0*/  VIADD R0, R16, 0x18 ;  /* 0x0000001810007836 */ /* 0x000fe20000000000 */
[-C--:B------:R-:W-:Y:S01]  /*14e0*/  ISETP.GE.AND P5, PT, R4, R3.reuse, PT ;  /* 0x000000030400720c */ /* 0x080fe20003fa6270 */
[----:B------:R-:W-:Y:S01]  /*14f0*/  VIADD R4, R16, 0x19 ;  /* 0x0000001910047836 */ /* 0x000fe20000000000 */
[----:B------:R-:W-:Y:S01]  /*1500*/  ISETP.GE.AND P6, PT, R6, R3, PT ;  /* 0x000000030600720c */ /* 0x000fe20003fc6270 */
[----:B------:R-:W-:-:S02]  /*1510*/  WARPGROUP.DEPBAR.LE gsb0, 0x0 ;  /* 0x00008000000079c5 */ /* 0x000fc40000010000 */
[----:B------:R-:W-:-:S06]  /*1520*/  WARPGROUP.ARRIVE ;  /* 0x00000000000079c5 */ /* 0x000fcc0000000000 */
[----:B------:R-:W-:Y:S01]  /*1530*/  HGMMA.64x64x16.F32.BF16 R24, gdesc[UR4], R24, gsb0 ;  /* 0x00e00000041879f0 */ /* 0x000fe20008001818 */
[----:B------:R-:W-:Y:S02]  /*1540*/  ULDC UR6, c[0x0][0x604] ;  /* 0x0001810000067ab9 */ /* 0x000fe40000000800 */
[----:B------:R-:W-:Y:S02]  /*1550*/  WARPGROUP.DEPBAR.LE gsb0, 0x0 ;  /* 0x00008000000079c5 */ /* 0x000fe40000010000 */
[----:B------:R-:W-:Y:S02]  /*1560*/  FSEL R24, R24, -INF , !P2 ;  /* 0xff80000018187808 */ /* 0x000fe40005000000 */
[----:B------:R-:W-:Y:S02]  /*1570*/  FSEL R25, R25, -INF , !P4 ;  /* 0xff80000019197808 */ /* 0x000fe40006000000 */
[----:B------:R-:W-:Y:S02]  /*1580*/  FSEL R28, R28, -INF , !P1 ;  /* 0xff8000001c1c7808 */ /* 0x000fe40004800000 */
[----:B------:R-:W-:-:S02]  /*1590*/  FMNMX R5, R24, R25, !PT ;  /* 0x0000001918057209 */ /* 0x000fc40007800000 */
[----:B------:R-:W-:Y:S02]  /*15a0*/  FSEL R26, R26, -INF , !P2 ;  /* 0xff8000001a1a7808 */ /* 0x000fe40005000000 */
[-C--:B------:R-:W-:Y:S02]  /*15b0*/  ISETP.GE.AND P2, PT, R0, R3.reuse, PT ;  /* 0x000000030000720c */ /* 0x080fe40003f46270 */
[----:B------:R-:W-:Y:S02]  /*15c0*/  FSEL R27, R27, -INF , !P4 ;  /* 0xff8000001b1b7808 */ /* 0x000fe40006000000 */
[----:B------:R-:W-:Y:S02]  /*15d0*/  ISETP.GE.AND P4, PT, R4, R3, PT ;  /* 0x000000030400720c */ /* 0x000fe40003f86270 */
[----:B------:R-:W-:Y:S02]  /*15e0*/  IADD3 R0, R16, 0x20, RZ ;  /* 0x0000002010007810 */ /* 0x000fe40007ffe0ff */
[----:B------:R-:W-:-:S02]  /*15f0*/  FSEL R29, R29, -INF , !P3 ;  /* 0xff8000001d1d7808 */ /* 0x000fc40005800000 */
[----:B------:R-:W-:Y:S02]  /*1600*/  FMNMX R4, R28, R5, !PT ;  /* 0x000000051c047209 */ /* 0x000fe40007800000 */
[----:B------:R-:W-:Y:S02]  /*1610*/  FSEL R30, R30, -INF , !P1 ;  /* 0xff8000001e1e7808 */ /* 0x000fe40004800000 */
[----:B------:R-:W-:Y:S01]  /*1620*/  ISETP.GE.AND P1, PT, R0, R3, PT ;  /* 0x000000030000720c */ /* 0x000fe20003f26270 */
[----:B------:R-:W-:Y:S01]  /*1630*/  VIADD R0, R16, 0x21 ;  /* 0x0000002110007836 */ /* 0x000fe20000000000 */
[----:B------:R-:W-:Y:S02]  /*1640*/  FSEL R32, R32, -INF , !P6 ;  /* 0xff80000020207808 */ /* 0x000fe40007000000 */
[----:B------:R-:W-:Y:S02]  /*1650*/  FMNMX R5, R29, R4, !PT ;  /* 0x000000041d057209 */ /* 0x000fe40007800000 */
[----:B------:R-:W-:-:S02]  /*1660*/  FSEL R31, R31, -INF , !P3 ;  /* 0xff8000001f1f7808 */ /* 0x000fc40005800000 */
[----:B------:R-:W-:Y:S02]  /*1670*/  FSEL R33, R33, -INF , !P5 ;  /* 0xff80000021217808 */ /* 0x000fe40006800000 */
[----:B------:R-:W-:Y:S02]  /*1680*/  FMNMX R4, R32, R5, !PT ;  /* 0x0000000520047209 */ /* 0x000fe40007800000 */
[----:B------:R-:W-:Y:S01]  /*1690*/  ISETP.GE.AND P3, PT, R0, R3, PT ;  /* 0x000000030000720c */ /* 0x000fe20003f66270 */
[----:B------:R-:W-:Y:S01]  /*16a0*/  VIADD R0, R16, 0x28 ;  /* 0x0000002810007836 */ /* 0x000fe20000000000 */
[----:B------:R-:W-:Y:S02]  /*16b0*/  FSEL R36, R36, -INF , !P2 ;  /* 0xff80000024247808 */ /* 0x000fe40005000000 */
[----:B------:R-:W-:Y:S02]  /*16c0*/  FMNMX R5, R33, R4, !PT ;  /* 0x0000000421057209 */ /* 0x000fe40007800000 */
[----:B------:R-:W-:-:S02]  /*16d0*/  FSEL R34, R34, -INF , !P6 ;  /* 0xff80000022227808 */ /* 0x000fc40007000000 */
[----:B------:R-:W-:Y:S01]  /*16e0*/  ISETP.GE.AND P6, PT, R0, R3, PT ;  /* 0x000000030000720c */ /* 0x000fe20003fc6270 */
[----:B------:R-:W-:Y:S01]  /*16f0*/  VIADD R0, R16, 0x29 ;  /* 0x0000002910007836 */ /* 0x000fe20000000000 */
[----:B------:R-:W-:Y:S02]  /*1700*/  FSEL R37, R37, -INF , !P4 ;  /* 0xff80000025257808 */ /* 0x000fe40006000000 */
[----:B------:R-:W-:Y:S02]  /*1710*/  FMNMX R4, R36, R5, !PT ;  /* 0x0000000524047209 */ /* 0x000fe40007800000 */
[----:B------:R-:W-:Y:S02]  /*1720*/  FSEL R35, R35, -INF , !P5 ;  /* 0xff80000023237808 */ /* 0x000fe40006800000 */
[----:B------:R-:W-:Y:S02]  /*1730*/  FSEL R40, R40, -INF , !P1 ;  /* 0xff80000028287808 */ /* 0x000fe40004800000 */
[----:B------:R-:W-:-:S02]  /*1740*/  FMNMX R5, R37, R4, !PT ;  /* 0x0000000425057209 */ /* 0x000fc40007800000 */
[----:B------:R-:W-:Y:S01]  /*1750*/  ISETP.GE.AND P5, PT, R0, R3, PT ;  /* 0x000000030000720c */ /* 0x000fe20003fa6270 */
[----:B------:R-:W-:Y:S01]  /*1760*/  VIADD R0, R16, 0x30 ;  /* 0x0000003010007836 */ /* 0x000fe20000000000 */
[----:B------:R-:W-:Y:S02]  /*1770*/  FSEL R41, R41, -INF , !P3 ;  /* 0xff80000029297808 */ /* 0x000fe40005800000 */
[----:B------:R-:W-:Y:S02]  /*1780*/  FMNMX R4, R40, R5, !PT ;  /* 0x0000000528047209 */ /* 0x000fe40007800000 */
[----:B------:R-:W-:Y:S02]  /*1790*/  FSEL R38, R38, -INF , !P2 ;  /* 0xff80000026267808 */ /* 0x000fe40005000000 */
[----:B------:R-:W-:Y:S01]  /*17a0*/  ISETP.GE.AND P2, PT, R0, R3, PT ;  /* 0x000000030000720c */ /* 0x000fe20003f46270 */
[----:B------:R-:W-:Y:S01]  /*17b0*/  VIADD R0, R16, 0x31 ;  /* 0x0000003110007836 */ /* 0x000fe20000000000 */
[----:B------:R-:W-:-:S02]  /*17c0*/  FSEL R44, R44, -INF , !P6 ;  /* 0xff8000002c2c7808 */ /* 0x000fc40007000000 */
[----:B------:R-:W-:Y:S02]  /*17d0*/  FMNMX R5, R41, R4, !PT ;  /* 0x0000000429057209 */ /* 0x000fe40007800000 */
[----:B------:R-:W-:Y:S02]  /*17e0*/  FSEL R39, R39, -INF , !P4 ;  /* 0xff80000027277808 */ /* 0x000fe40006000000 */
[----:B------:R-:W-:Y:S02]  /*17f0*/  FSEL R45, R45, -INF , !P5 ;  /* 0xff8000002d2d7808 */ /* 0x000fe40006800000 */
[----:B------:R-:W-:Y:S02]  /*1800*/  FMNMX R4, R44, R5, !PT ;  /* 0x000000052c047209 */ /* 0x000fe40007800000 */
[----:B------:R-:W-:Y:S01]  /*1810*/  ISETP.GE.AND P4, PT, R0, R3, PT ;  /* 0x000000030000720c */ /* 0x000fe20003f86270 */
[----:B------:R-:W-:Y:S01]  /*1820*/  VIADD R0, R16, 0x38 ;  /* 0x0000003810007836 */ /* 0x000fe20000000000 */
[----:B------:R-:W-:-:S02]  /*1830*/  FSEL R48, R48, -INF , !P2 ;  /* 0xff80000030307808 */ /* 0x000fc40005000000 */
[----:B------:R-:W-:Y:S02]  /*1840*/  FMNMX R5, R45, R4, !PT ;  /* 0x000000042d057209 */ /* 0x000fe40007800000 */
[----:B------:R-:W-:Y:S02]  /*1850*/  FSEL R42, R42, -INF , !P1 ;  /* 0xff8000002a2a7808 */ /* 0x000fe40004800000 */
[----:B------:R-:W-:Y:S02]  /*1860*/  ISETP.GE.AND P1, PT, R0, R3, PT ;  /* 0x000000030000720c */ /* 0x000fe40003f26270 */
[----:B------:R-:W-:Y:S02]  /*1870*/  IADD3 R0, R16, 0x39, RZ ;  /* 0x0000003910007810 */ /* 0x000fe40007ffe0ff */
[----:B------:R-:W-:Y:S02]  /*1880*/  FSEL R49, R49, -INF , !P4 ;  /* 0xff80000031317808 */ /* 0x000fe40006000000 */
[----:B------:R-:W-:-:S02]  /*1890*/  FMNMX R4, R48, R5, !PT ;  /* 0x0000000530047209 */ /* 0x000fc40007800000 */
[----:B------:R-:W-:Y:S02]  /*18a0*/  FSEL R43, R43, -INF , !P3 ;  /* 0xff8000002b2b7808 */ /* 0x000fe40005800000 */
[----:B------:R-:W-:Y:S02]  /*18b0*/  ISETP.GE.AND P3, PT, R0, R3, PT ;  /* 0x000000030000720c */ /* 0x000fe40003f66270 */
[----:B------:R-:W-:Y:S02]  /*18c0*/  FSEL R52, R52, -INF , !P1 ;  /* 0xff80000034347808 */ /* 0x000fe40004800000 */
[----:B------:R-:W-:Y:S02]  /*18d0*/  FMNMX R5, R49, R4, !PT ;  /* 0x0000000431057209 */ /* 0x000fe40007800000 */
[----:B------:R-:W-:Y:S02]  /*18e0*/  FSEL R53, R53, -INF , !P3 ;  /* 0xff80000035357808 */ /* 0x000fe40005800000 */
[----:B------:R-:W-:-:S02]  /*18f0*/  FMNMX R0, R52, R5, !PT ;  /* 0x0000000534007209 */ /* 0x000fc40007800000 */
[----:B------:R-:W-:Y:S02]  /*1900*/  FSEL R46, R46, -INF , !P6 ;  /* 0xff8000002e2e7808 */ /* 0x000fe40007000000 */
[----:B------:R-:W-:Y:S02]  /*1910*/  FMNMX R6, R53, R0, !PT ;  /* 0x0000000035067209 */ /* 0x000fe40007800000 */
[----:B------:R-:W-:Y:S02]  /*1920*/  FSEL R47, R47, -INF , !P5 ;  /* 0xff8000002f2f7808 */ /* 0x000fe40006800000 */
[----:B------:R-:W-:Y:S01]  /*1930*/  FSEL R50, R50, -INF , !P2 ;  /* 0xff80000032327808 */ /* 0x000fe20005000000 */
[----:B------:R-:W1:Y:S01]  /*1940*/  SHFL.BFLY PT, R5, R6, 0x1, 0x1f ;  /* 0x0c201f0006057f89 */ /* 0x000e6200000e0000 */
[----:B------:R-:W-:Y:S02]  /*1950*/  FSEL R51, R51, -INF , !P4 ;  /* 0xff80000033337808 */ /* 0x000fe40006000000 */
[----:B------:R-:W-:-:S02]  /*1960*/  FSEL R54, R54, -INF , !P1 ;  /* 0xff80000036367808 */ /* 0x000fc40004800000 */
[----:B------:R-:W-:Y:S02]  /*1970*/  FSEL R55, R55, -INF , !P3 ;  /* 0xff80000037377808 */ /* 0x000fe40005800000 */
[----:B-1----:R-:W-:Y:S02]  /*1980*/  FMNMX R7, R6, R5, !PT ;  /* 0x0000000506077209 */ /* 0x002fe40007800000 */
[----:B------:R-:W-:-:S03]  /*1990*/  FMNMX R5, R26, R27, !PT ;  /* 0x0000001b1a057209 */ /* 0x000fc60007800000 */
[----:B------:R-:W1:Y:S01]  /*19a0*/  SHFL.BFLY PT, R4, R7, 0x2, 0x1f ;  /* 0x0c401f0007047f89 */ /* 0x000e6200000e0000 */
[----:B------:R-:W-:-:S04]  /*19b0*/  FMNMX R0, R30, R5, !PT ;  /* 0x000000051e007209 */ /* 0x000fc80007800000 */
[----:B------:R-:W-:-:S04]  /*19c0*/  FMNMX R5, R31, R0, !PT ;  /* 0x000000001f057209 */ /* 0x000fc80007800000 */
[----:B------:R-:W-:-:S04]  /*19d0*/  FMNMX R0, R34, R5, !PT ;  /* 0x0000000522007209 */ /* 0x000fc80007800000 */
[----:B------:R-:W-:-:S04]  /*19e0*/  FMNMX R5, R35, R0, !PT ;  /* 0x0000000023057209 */ /* 0x000fc80007800000 */
[----:B------:R-:W-:-:S04]  /*19f0*/  FMNMX R0, R38, R5, !PT ;  /* 0x0000000526007209 */ /* 0x000fc80007800000 */
[----:B------:R-:W-:Y:S02]  /*1a00*/  FMNMX R5, R39, R0, !PT ;  /* 0x0000000027057209 */ /* 0x000fe40007800000 */
[----:B-1----:R-:W-:Y:S02]  /*1a10*/  FMNMX R4, R7, R4, !PT ;  /* 0x0000000407047209 */ /* 0x002fe40007800000 */
[----:B------:R-:W-:Y:S02]  /*1a20*/  FMNMX R0, R42, R5, !PT ;  /* 0x000000052a007209 */ /* 0x000fe40007800000 */
[C---:B------:R-:W-:Y:S02]  /*1a30*/  FSETP.NEU.AND P0, PT, R4.reuse, -INF , PT ;  /* 0xff8000000400780b */ /* 0x040fe40003f0d000 */
[----:B------:R-:W-:Y:S02]  /*1a40*/  FMNMX R5, R43, R0, !PT ;  /* 0x000000002b057209 */ /* 0x000fe40007800000 */
[----:B------:R-:W-:-:S02]  /*1a50*/  FSEL R8, R4, RZ, P0 ;  /* 0x000000ff04087208 */ /* 0x000fc40000000000 */
[----:B------:R-:W-:Y:S02]  /*1a60*/  FMNMX R0, R46, R5, !PT ;  /* 0x000000052e007209 */ /* 0x000fe40007800000 */
[----:B------:R-:W-:Y:S01]  /*1a70*/  ISETP.NE.AND P0, PT, R9, RZ, PT ;  /* 0x000000ff0900720c */ /* 0x000fe20003f05270 */
[----:B------:R-:W-:Y:S01]  /*1a80*/  FMUL R8, R8, UR6 ;  /* 0x0000000608087c20 */ /* 0x000fe20008400000 */
[----:B------:R-:W-:-:S03]  /*1a90*/  FMNMX R5, R47, R0, !PT ;  /* 0x000000002f057209 */ /* 0x000fc60007800000 */
[--C-:B------:R-:W-:Y:S01]  /*1aa0*/  FFMA R25, R25, UR6, -R8.reuse ;  /* 0x0000000619197c23 */ /* 0x100fe20008000808 */
[--C-:B------:R-:W-:Y:S01]  /*1ab0*/  FFMA R24, R24, UR6, -R8.reuse ;  /* 0x0000000618187c23 */ /* 0x100fe20008000808 */
[----:B------:R-:W-:Y:S01]  /*1ac0*/  FMNMX R0, R50, R5, !PT ;  /* 0x0000000532007209 */ /* 0x000fe20007800000 */
[--C-:B------:R-:W-:Y:S01]  /*1ad0*/  FFMA R37, R37, UR6, -R8.reuse ;  /* 0x0000000625257c23 */ /* 0x100fe20008000808 */
[--C-:B------:R-:W-:Y:S01]  /*1ae0*/  FFMA R28, R28, UR6, -R8.reuse ;  /* 0x000000061c1c7c23 */ /* 0x100fe20008000808 */
[----:B------:R-:W-:Y:S01]  /*1af0*/  FSETP.GEU.AND P2, PT, R25, -126, PT ;  /* 0xc2fc00001900780b */ /* 0x000fe20003f4e000 */
[--C-:B------:R-:W-:Y:S01]  /*1b00*/  FFMA R36, R36, UR6, -R8.reuse ;  /* 0x0000000624247c23 */ /* 0x100fe20008000808 */
[----:B------:R-:W-:Y:S01]  /*1b10*/  FSETP.GEU.AND P5, PT, R24, -126, PT ;  /* 0xc2fc00001800780b */ /* 0x000fe20003fae000 */
[--C-:B------:R-:W-:Y:S01]  /*1b20*/  FFMA R29, R29, UR6, -R8.reuse ;  /* 0x000000061d1d7c23 */ /* 0x100fe20008000808 */
[----:B------:R-:W-:Y:S01]  /*1b30*/  FMNMX R5, R51, R0, !PT ;  /* 0x0000000033057209 */ /* 0x000fe20007800000 */
        /* <DEDUP_REMOVED lines=8> */
[----:B------:R-:W-:Y:S01]  /*1bc0*/  @!P2 FMUL R25, R25, 0.5 ;  /* 0x3f0000001919a820 */ /* 0x000fe20000400000 */
[----:B------:R-:W-:Y:S01]  /*1bd0*/  FSETP.GEU.AND P3, PT, R32, -126, PT ;  /* 0xc2fc00002000780b */ /* 0x000fe20003f6e000 */
[----:B------:R-:W-:Y:S01]  /*1be0*/  @!P5 FMUL R24, R24, 0.5 ;  /* 0x3f0000001818d820 */ /* 0x000fe20000400000 */
[----:B------:R-:W-:Y:S01]  /*1bf0*/  FSETP.GEU.AND P1, PT, R33, -126, PT ;  /* 0xc2fc00002100780b */ /* 0x000fe20003f2e000 */
[----:B------:R-:W1:Y:S01]  /*1c00*/  SHFL.BFLY PT, R5, R0, 0x1, 0x1f ;  /* 0x0c201f0000057f89 */ /* 0x000e6200000e0000 */
[--C-:B------:R-:W-:Y:S01]  /*1c10*/  FFMA R41, R41, UR6, -R8.reuse ;  /* 0x0000000629297c23 */ /* 0x100fe20008000808 */
[----:B------:R-:W2:Y:S01]  /*1c20*/  MUFU.EX2 R25, R25 ;  /* 0x0000001900197308 */ /* 0x000ea20000000800 */
[----:B------:R-:W-:Y:S01]  /*1c30*/  @!P6 FMUL R28, R28, 0.5 ;  /* 0x3f0000001c1ce820 */ /* 0x000fe20000400000 */
[--C-:B------:R-:W-:Y:S01]  /*1c40*/  FFMA R44, R44, UR6, -R8.reuse ;  /* 0x000000062c2c7c23 */ /* 0x100fe20008000808 */
[--C-:B------:R-:W-:Y:S01]  /*1c50*/  FFMA R45, R45, UR6, -R8.reuse ;  /* 0x000000062d2d7c23 */ /* 0x100fe20008000808 */
[----:B------:R-:W-:Y:S01]  /*1c60*/  @!P4 FMUL R29, R29, 0.5 ;  /* 0x3f0000001d1dc820 */ /* 0x000fe20000400000 */
[--C-:B------:R-:W-:Y:S01]  /*1c70*/  FFMA R49, R49, UR6, -R8.reuse ;  /* 0x0000000631317c23 */ /* 0x100fe20008000808 */
[--C-:B------:R-:W-:Y:S01]  /*1c80*/  FFMA R52, R52, UR6, -R8.reuse ;  /* 0x0000000634347c23 */ /* 0x100fe20008000808 */
[----:B------:R-:W-:Y:S01]  /*1c90*/  FFMA R53, R53, UR6, -R8 ;  /* 0x0000000635357c23 */ /* 0x000fe20008000808 */
[----:B------:R-:W3:Y:S01]  /*1ca0*/  MUFU.EX2 R24, R24 ;  /* 0x0000001800187308 */ /* 0x000ee20000000800 */
[----:B------:R-:W-:Y:S01]  /*1cb0*/  @!P3 FMUL R32, R32, 0.5 ;  /* 0x3f0000002020b820 */ /* 0x000fe20000400000 */
[----:B------:R-:W-:-:S06]  /*1cc0*/  @!P1 FMUL R33, R33, 0.5 ;  /* 0x3f00000021219820 */ /* 0x000fcc0000400000 */
[----:B------:R-:W4:Y:S01]  /*1cd0*/  MUFU.EX2 R28, R28 ;  /* 0x0000001c001c7308 */ /* 0x000f220000000800 */
[----:B--2---:R-:W-:Y:S01]  /*1ce0*/  @!P2 FMUL R25, R25, R25 ;  /* 0x000000191919a220 */ /* 0x004fe20000400000 */
[----:B------:R-:W-:Y:S02]  /*1cf0*/  FSETP.GEU.AND P2, PT, R37, -126, PT ;  /* 0xc2fc00002500780b */ /* 0x000fe40003f4e000 */
[----:B-1----:R-:W-:-:S04]  /*1d00*/  FMNMX R5, R0, R5, !PT ;  /* 0x0000000500057209 */ /* 0x002fc80007800000 */
[----:B------:R-:W1:Y:S01]  /*1d10*/  MUFU.EX2 R29, R29 ;  /* 0x0000001d001d7308 */ /* 0x000e620000000800 */
[----:B---3--:R-:W-:Y:S01]  /*1d20*/  @!P5 FMUL R24, R24, R24 ;  /* 0x000000181818d220 */ /* 0x008fe20000400000 */
[----:B------:R-:W-:Y:S01]  /*1d30*/  FSETP.GEU.AND P5, PT, R36, -126, PT ;  /* 0xc2fc00002400780b */ /* 0x000fe20003fae000 */
[----:B------:R-:W2:Y:S04]  /*1d40*/  SHFL.BFLY PT, R6, R5, 0x2, 0x1f ;  /* 0x0c401f0005067f89 */ /* 0x000ea800000e0000 */
[----:B------:R-:W-:Y:S01]  /*1d50*/  @!P2 FMUL R37, R37, 0.5 ;  /* 0x3f0000002525a820 */ /* 0x000fe20000400000 */
[----:B------:R-:W3:Y:S01]  /*1d60*/  MUFU.EX2 R32, R32 ;  /* 0x0000002000207308 */ /* 0x000ee20000000800 */
[----:B----4-:R-:W-:Y:S01]  /*1d70*/  @!P6 FMUL R28, R28, R28 ;  /* 0x0000001c1c1ce220 */ /* 0x010fe20000400000 */
[----:B------:R-:W-:-:S05]  /*1d80*/  FSETP.GEU.AND P6, PT, R40, -126, PT ;  /* 0xc2fc00002800780b */ /* 0x000fca0003fce000 */
[----:B------:R-:W-:Y:S01]  /*1d90*/  @!P5 FMUL R36, R36, 0.5 ;  /* 0x3f0000002424d820 */ /* 0x000fe20000400000 */
[----:B------:R-:W4:Y:S01]  /*1da0*/  MUFU.EX2 R37, R37 ;  /* 0x0000002500257308 */ /* 0x000f220000000800 */
[----:B-1----:R-:W-:Y:S01]  /*1db0*/  @!P4 FMUL R29, R29, R29 ;  /* 0x0000001d1d1dc220 */ /* 0x002fe20000400000 */
[----:B------:R-:W-:-:S05]  /*1dc0*/  FSETP.GEU.AND P4, PT, R41, -126, PT ;  /* 0xc2fc00002900780b */ /* 0x000fca0003f8e000 */
[----:B------:R-:W-:Y:S01]  /*1dd0*/  @!P6 FMUL R40, R40, 0.5 ;  /* 0x3f0000002828e820 */ /* 0x000fe20000400000 */
[----:B------:R-:W1:Y:S01]  /*1de0*/  MUFU.EX2 R36, R36 ;  /* 0x0000002400247308 */ /* 0x000e620000000800 */
[----:B---3--:R-:W-:Y:S01]  /*1df0*/  @!P3 FMUL R32, R32, R32 ;  /* 0x000000202020b220 */ /* 0x008fe20000400000 */
[----:B------:R-:W-:Y:S02]  /*1e00*/  FSETP.GEU.AND P3, PT, R44, -126, PT ;  /* 0xc2fc00002c00780b */ /* 0x000fe40003f6e000 */
[----:B--2---:R-:W-:-:S03]  /*1e10*/  FMNMX R6, R5, R6, !PT ;  /* 0x0000000605067209 */ /* 0x004fc60007800000 */
[----:B------:R-:W-:Y:S01]  /*1e20*/  @!P4 FMUL R41, R41, 0.5 ;  /* 0x3f0000002929c820 */ /* 0x000fe20000400000 */
[----:B------:R-:W2:Y:S01]  /*1e30*/  MUFU.EX2 R33, R33 ;  /* 0x0000002100217308 */ /* 0x000ea20000000800 */
[----:B----4-:R-:W-:Y:S01]  /*1e40*/  @!P2 FMUL R37, R37, R37 ;  /* 0x000000252525a220 */ /* 0x010fe20000400000 */
[----:B------:R-:W-:-:S05]  /*1e50*/  FSETP.GEU.AND P2, PT, R48, -126, PT ;  /* 0xc2fc00003000780b */ /* 0x000fca0003f4e000 */
[----:B------:R-:W-:Y:S01]  /*1e60*/  @!P3 FMUL R44, R44, 0.5 ;  /* 0x3f0000002c2cb820 */ /* 0x000fe20000400000 */
[----:B------:R-:W3:Y:S01]  /*1e70*/  MUFU.EX2 R7, R40 ;  /* 0x0000002800077308 */ /* 0x000ee20000000800 */
[----:B-1----:R-:W-:Y:S01]  /*1e80*/  @!P5 FMUL R36, R36, R36 ;  /* 0x000000242424d220 */ /* 0x002fe20000400000 */
[----:B------:R-:W-:-:S04]  /*1e90*/  FSETP.NEU.AND P5, PT, R6, -INF , PT ;  /* 0xff8000000600780b */ /* 0x000fc80003fad000 */
[----:B------:R-:W-:Y:S01]  /*1ea0*/  FSEL R0, R6, RZ, P5 ;  /* 0x000000ff06007208 */ /* 0x000fe20002800000 */
[----:B------:R-:W-:Y:S01]  /*1eb0*/  @!P2 FMUL R48, R48, 0.5 ;  /* 0x3f0000003030a820 */ /* 0x000fe20000400000 */
[----:B------:R-:W-:Y:S01]  /*1ec0*/  FSETP.GEU.AND P5, PT, R49, -126, PT ;  /* 0xc2fc00003100780b */ /* 0x000fe20003fae000 */
[----:B--2---:R-:W-:Y:S01]  /*1ed0*/  @!P1 FMUL R33, R33, R33 ;  /* 0x0000002121219220 */ /* 0x004fe20000400000 */
[----:B------:R-:W-:Y:S01]  /*1ee0*/  FSETP.GEU.AND P1, PT, R45, -126, PT ;  /* 0xc2fc00002d00780b */ /* 0x000fe20003f2e000 */
[----:B------:R-:W1:Y:S01]  /*1ef0*/  MUFU.EX2 R11, R48 ;  /* 0x00000030000b7308 */ /* 0x000e620000000800 */
[----:B------:R-:W-:-:S04]  /*1f00*/  FMUL R0, R0, UR6 ;  /* 0x0000000600007c20 */ /* 0x000fc80008400000 */
[--C-:B------:R-:W-:Y:S01]  /*1f10*/  FFMA R30, R30, UR6, -R0.reuse ;  /* 0x000000061e1e7c23 */ /* 0x100fe20008000800 */
[----:B---3--:R-:W-:Y:S01]  /*1f20*/  @!P6 FMUL R7, R7, R7 ;  /* 0x000000070707e220 */ /* 0x008fe20000400000 */
[----:B------:R-:W-:Y:S01]  /*1f30*/  FSETP.GEU.AND P6, PT, R52, -126, PT ;  /* 0xc2fc00003400780b */ /* 0x000fe20003fce000 */
[----:B------:R-:W2:Y:S01]  /*1f40*/  MUFU.EX2 R10, R41 ;  /* 0x00000029000a7308 */ /* 0x000ea20000000800 */
[--C-:B------:R-:W-:Y:S01]  /*1f50*/  FFMA R26, R26, UR6, -R0.reuse ;  /* 0x000000061a1a7c23 */ /* 0x100fe20008000800 */
[----:B------:R-:W-:Y:S01]  /*1f60*/  @!P5 FMUL R49, R49, 0.5 ;  /* 0x3f0000003131d820 */ /* 0x000fe20000400000 */
[--C-:B------:R-:W-:Y:S01]  /*1f70*/  FFMA R27, R27, UR6, -R0.reuse ;  /* 0x000000061b1b7c23 */ /* 0x100fe20008000800 */
[----:B------:R-:W-:Y:S01]  /*1f80*/  @!P1 FMUL R45, R45, 0.5 ;  /* 0x3f0000002d2d9820 */ /* 0x000fe20000400000 */
[--C-:B------:R-:W-:Y:S01]  /*1f90*/  FFMA R31, R31, UR6, -R0.reuse ;  /* 0x000000061f1f7c23 */ /* 0x100fe20008000800 */
[--C-:B------:R-:W-:Y:S01]  /*1fa0*/  FFMA R34, R34, UR6, -R0.reuse ;  /* 0x0000000622227c23 */ /* 0x100fe20008000800 */
[--C-:B------:R-:W-:Y:S01]  /*1fb0*/  FFMA R5, R35, UR6, -R0.reuse ;  /* 0x0000000623057c23 */ /* 0x100fe20008000800 */
[----:B------:R-:W3:Y:S01]  /*1fc0*/  MUFU.EX2 R9, R44 ;  /* 0x0000002c00097308 */ /* 0x000ee20000000800 */
[----:B-1----:R-:W-:Y:S01]  /*1fd0*/  @!P2 FMUL R11, R11, R11 ;  /* 0x0000000b0b0ba220 */ /* 0x002fe20000400000 */
[----:B------:R-:W-:Y:S01]  /*1fe0*/  FSETP.GEU.AND P2, PT, R30, -126, PT ;  /* 0xc2fc00001e00780b */ /* 0x000fe20003f4e000 */
[--C-:B------:R-:W-:Y:S01]  /*1ff0*/  FFMA R38, R38, UR6, -R0.reuse ;  /* 0x0000000626267c23 */ /* 0x100fe20008000800 */
[----:B------:R-:W-:Y:S01]  /*2000*/  @!P6 FMUL R52, R52, 0.5 ;  /* 0x3f0000003434e820 */ /* 0x000fe20000400000 */
[--C-:B------:R-:W-:Y:S01]  /*2010*/  FFMA R39, R39, UR6, -R0.reuse ;  /* 0x0000000627277c23 */ /* 0x100fe20008000800 */
[--C-:B------:R-:W-:Y:S01]  /*2020*/  FFMA R43, R43, UR6, -R0.reuse ;  /* 0x000000062b2b7c23 */ /* 0x100fe20008000800 */
[--C-:B------:R-:W-:Y:S01]  /*2030*/  FFMA R54, R54, UR6, -R0.reuse ;  /* 0x0000000636367c23 */ /* 0x100fe20008000800 */
[----:B------:R-:W1:Y:S01]  /*2040*/  MUFU.EX2 R12, R45 ;  /* 0x0000002d000c7308 */ /* 0x000e620000000800 */
[----:B--2---:R-:W-:Y:S01]  /*2050*/  @!P4 FMUL R10, R10, R10 ;  /* 0x0000000a0a0ac220 */ /* 0x004fe20000400000 */
[----:B------:R-:W-:Y:S01]  /*2060*/  FSETP.GEU.AND P4, PT, R53, -126, PT ;  /* 0xc2fc00003500780b */ /* 0x000fe20003f8e000 */
[--C-:B------:R-:W-:Y:S01]  /*2070*/  FFMA R47, R47, UR6, -R0.reuse ;  /* 0x000000062f2f7c23 */ /* 0x100fe20008000800 */
[--C-:B------:R-:W-:Y:S01]  /*2080*/  FFMA R50, R50, UR6, -R0.reuse ;  /* 0x0000000632327c23 */ /* 0x100fe20008000800 */
[----:B------:R-:W-:-:S02]  /*2090*/  FFMA R51, R51, UR6, -R0 ;  /* 0x0000000633337c23 */ /* 0x000fc40008000800 */
[----:B------:R-:W-:Y:S01]  /*20a0*/  @!P2 FMUL R30, R30, 0.5 ;  /* 0x3f0000001e1ea820 */ /* 0x000fe20000400000 */
[----:B------:R-:W2:Y:S01]  /*20b0*/  MUFU.EX2 R8, R49 ;  /* 0x0000003100087308 */ /* 0x000ea20000000800 */
[----:B---3--:R-:W-:Y:S01]  /*20c0*/  @!P3 FMUL R9, R9, R9 ;  /* 0x000000090909b220 */ /* 0x008fe20000400000 */
[----:B------:R-:W-:-:S05]  /*20d0*/  FSETP.GEU.AND P3, PT, R26, -126, PT ;  /* 0xc2fc00001a00780b */ /* 0x000fca0003f6e000 */
[----:B------:R-:W-:Y:S01]  /*20e0*/  @!P4 FMUL R53, R53, 0.5 ;  /* 0x3f0000003535c820 */ /* 0x000fe20000400000 */
[----:B------:R3:W4:Y:S01]  /*20f0*/  MUFU.EX2 R21, R30 ;  /* 0x0000001e00157308 */ /* 0x0007220000000800 */
[----:B-1----:R-:W-:Y:S01]  /*2100*/  @!P1 FMUL R12, R12, R12 ;  /* 0x0000000c0c0c9220 */ /* 0x002fe20000400000 */
[----:B------:R-:W-:-:S05]  /*2110*/  FSETP.GEU.AND P1, PT, R27, -126, PT ;  /* 0xc2fc00001b00780b */ /* 0x000fca0003f2e000 */
[----:B------:R-:W-:Y:S01]  /*2120*/  @!P3 FMUL R26, R26, 0.5 ;  /* 0x3f0000001a1ab820 */ /* 0x000fe20000400000 */
[----:B------:R-:W1:Y:S01]  /*2130*/  MUFU.EX2 R13, R52 ;  /* 0x00000034000d7308 */ /* 0x000e620000000800 */
[----:B--2---:R-:W-:Y:S01]  /*2140*/  @!P5 FMUL R8, R8, R8 ;  /* 0x000000080808d220 */ /* 0x004fe20000400000 */
[----:B------:R-:W-:Y:S01]  /*2150*/  FSETP.GEU.AND P5, PT, R31, -126, PT ;  /* 0xc2fc00001f00780b */ /* 0x000fe20003fae000 */
[----:B---3--:R-:W-:Y:S02]  /*2160*/  FADD R30, R29, R12 ;  /* 0x0000000c1d1e7221 */ /* 0x008fe40000000000 */
[----:B------:R-:W-:Y:S02]  /*2170*/  FADD R41, R33, R8 ;  /* 0x0000000821297221 */ /* 0x000fe40000000000 */
[----:B------:R-:W-:Y:S01]  /*2180*/  @!P1 FMUL R27, R27, 0.5 ;  /* 0x3f0000001b1b9820 */ /* 0x000fe20000400000 */
[----:B------:R-:W2:Y:S01]  /*2190*/  MUFU.EX2 R14, R53 ;  /* 0x00000035000e7308 */ /* 0x000ea20000000800 */
[----:B----4-:R-:W-:-:S06]  /*21a0*/  @!P2 FMUL R21, R21, R21 ;  /* 0x000000151515a220 */ /* 0x010fcc0000400000 */
[----:B------:R-:W-:Y:S01]  /*21b0*/  @!P5 FMUL R31, R31, 0.5 ;  /* 0x3f0000001f1fd820 */ /* 0x000fe20000400000 */
[----:B------:R3:W4:Y:S01]  /*21c0*/  MUFU.EX2 R15, R26 ;  /* 0x0000001a000f7308 */ /* 0x0007220000000800 */
[----:B-1----:R-:W-:Y:S01]  /*21d0*/  @!P6 FMUL R13, R13, R13 ;  /* 0x0000000d0d0de220 */ /* 0x002fe20000400000 */
[----:B------:R-:W-:-:S06]  /*21e0*/  FSETP.GEU.AND P6, PT, R34, -126, PT ;  /* 0xc2fc00002200780b */ /* 0x000fcc0003fce000 */
[----:B------:R1:W5:Y:S01]  /*21f0*/  MUFU.EX2 R20, R27 ;  /* 0x0000001b00147308 */ /* 0x0003620000000800 */
[----:B---3--:R-:W-:Y:S01]  /*2200*/  FFMA R26, R42, UR6, -R0 ;  /* 0x000000062a1a7c23 */ /* 0x008fe20008000800 */
[----:B--2---:R-:W-:Y:S01]  /*2210*/  @!P4 FMUL R14, R14, R14 ;  /* 0x0000000e0e0ec220 */ /* 0x004fe20000400000 */
[----:B------:R-:W-:-:S03]  /*2220*/  FSETP.GEU.AND P4, PT, R5, -126, PT ;  /* 0xc2fc00000500780b */ /* 0x000fc60003f8e000 */
[----:B------:R-:W-:Y:S01]  /*2230*/  FSETP.GEU.AND P2, PT, R26, -126, PT ;  /* 0xc2fc00001a00780b */ /* 0x000fe20003f4e000 */
[----:B------:R-:W-:Y:S01]  /*2240*/  @!P6 FMUL R34, R34, 0.5 ;  /* 0x3f0000002222e820 */ /* 0x000fe20000400000 */
[----:B------:R-:W2:Y:S01]  /*2250*/  MUFU.EX2 R40, R31 ;  /* 0x0000001f00287308 */ /* 0x000ea20000000800 */
[----:B----4-:R-:W-:Y:S01]  /*2260*/  @!P3 FMUL R15, R15, R15 ;  /* 0x0000000f0f0fb220 */ /* 0x010fe20000400000 */
[----:B------:R-:W-:Y:S01]  /*2270*/  FSETP.GEU.AND P3, PT, R38, -126, PT ;  /* 0xc2fc00002600780b */ /* 0x000fe20003f6e000 */
[--C-:B-1----:R-:W-:Y:S01]  /*2280*/  FFMA R27, R46, UR6, -R0.reuse ;  /* 0x000000062e1b7c23 */ /* 0x102fe20008000800 */
[----:B------:R-:W-:Y:S01]  /*2290*/  FFMA R0, R55, UR6, -R0 ;  /* 0x0000000637007c23 */ /* 0x000fe20008000800 */
[----:B------:R-:W-:-:S03]  /*22a0*/  FADD R45, R37, R14 ;  /* 0x0000000e252d7221 */ /* 0x000fc60000000000 */
[----:B------:R1:W3:Y:S01]  /*22b0*/  MUFU.EX2 R35, R34 ;  /* 0x0000002200237308 */ /* 0x0002e20000000800 */
[----:B-----5:R-:W-:Y:S01]  /*22c0*/  @!P1 FMUL R20, R20, R20 ;  /* 0x0000001414149220 */ /* 0x020fe20000400000 */
[----:B------:R-:W-:Y:S01]  /*22d0*/  FSETP.GEU.AND P1, PT, R39, -126, PT ;  /* 0xc2fc00002700780b */ /* 0x000fe20003f2e000 */
[----:B------:R-:W-:Y:S01]  /*22e0*/  @!P2 FMUL R26, R26, 0.5 ;  /* 0x3f0000001a1aa820 */ /* 0x000fe20000400000 */
[----:B------:R-:W-:Y:S01]  /*22f0*/  @!P4 FMUL R5, R5, 0.5 ;  /* 0x3f0000000505c820 */ /* 0x000fe20000400000 */
[----:B------:R-:W-:Y:S02]  /*2300*/  FADD R45, R30, R45 ;  /* 0x0000002d1e2d7221 */ /* 0x000fe40000000000 */
[----:B------:R-:W-:Y:S01]  /*2310*/  @!P3 FMUL R38, R38, 0.5 ;  /* 0x3f0000002626b820 */ /* 0x000fe20000400000 */
[----:B------:R4:W5:Y:S01]  /*2320*/  MUFU.EX2 R46, R26 ;  /* 0x0000001a002e7308 */ /* 0x0009620000000800 */
[----:B--2---:R-:W-:Y:S01]  /*2330*/  @!P5 FMUL R40, R40, R40 ;  /* 0x000000282828d220 */ /* 0x004fe20000400000 */
[----:B------:R-:W-:Y:S01]  /*2340*/  FSETP.GEU.AND P5, PT, R43, -126, PT ;  /* 0xc2fc00002b00780b */ /* 0x000fe20003fae000 */
[----:B-1----:R-:W-:-:S04]  /*2350*/  FADD R34, R32, R11 ;  /* 0x0000000b20227221 */ /* 0x002fc80000000000 */
[----:B------:R-:W-:Y:S01]  /*2360*/  @!P1 FMUL R39, R39, 0.5 ;  /* 0x3f00000027279820 */ /* 0x000fe20000400000 */
[----:B------:R1:W2:Y:S01]  /*2370*/  MUFU.EX2 R42, R5 ;  /* 0x00000005002a7308 */ /* 0x0002a20000000800 */
[----:B---3--:R-:W-:Y:S01]  /*2380*/  @!P6 FMUL R35, R35, R35 ;  /* 0x000000232323e220 */ /* 0x008fe20000400000 */
[----:B------:R-:W-:Y:S01]  /*2390*/  FSETP.GEU.AND P6, PT, R27, -126, PT ;  /* 0xc2fc00001b00780b */ /* 0x000fe20003fce000 */
[----:B----4-:R-:W-:-:S04]  /*23a0*/  FADD R26, R25, R10 ;  /* 0x0000000a191a7221 */ /* 0x010fc80000000000 */
[----:B------:R-:W-:Y:S01]  /*23b0*/  @!P5 FMUL R43, R43, 0.5 ;  /* 0x3f0000002b2bd820 */ /* 0x000fe20000400000 */
[----:B------:R3:W4:Y:S01]  /*23c0*/  MUFU.EX2 R31, R38 ;  /* 0x00000026001f7308 */ /* 0x0007220000000800 */
[----:B-----5:R-:W-:Y:S01]  /*23d0*/  @!P2 FMUL R46, R46, R46 ;  /* 0x0000002e2e2ea220 */ /* 0x020fe20000400000 */
[----:B------:R-:W-:Y:S01]  /*23e0*/  FSETP.GEU.AND P2, PT, R54, -126, PT ;  /* 0xc2fc00003600780b */ /* 0x000fe20003f4e000 */
[----:B-1----:R-:W-:Y:S01]  /*23f0*/  FADD R5, R24, R7 ;  /* 0x0000000718057221 */ /* 0x002fe20000000000 */
[----:B------:R-:W-:Y:S01]  /*2400*/  FADD R26, R26, R41 ;  /* 0x000000291a1a7221 */ /* 0x000fe20000000000 */
[----:B------:R-:W-:Y:S02]  /*2410*/  F2FP.BF16.F32.PACK_AB R24, R25, R24 ;  /* 0x000000181918723e */ /* 0x000fe400000010ff */
[----:B------:R-:W-:Y:S01]  /*2420*/  @!P6 FMUL R27, R27, 0.5 ;  /* 0x3f0000001b1be820 */ /* 0x000fe20000400000 */
[----:B------:R-:W1:Y:S01]  /*2430*/  MUFU.EX2 R44, R39 ;  /* 0x00000027002c7308 */ /* 0x000e620000000800 */
[----:B--2---:R-:W-:Y:S01]  /*2440*/  @!P4 FMUL R42, R42, R42 ;  /* 0x0000002a2a2ac220 */ /* 0x004fe20000400000 */
[----:B------:R-:W-:Y:S01]  /*2450*/  FSETP.GEU.AND P4, PT, R47, -126, PT ;  /* 0xc2fc00002f00780b */ /* 0x000fe20003f8e000 */
[----:B---3--:R-:W-:Y:S01]  /*2460*/  FADD R38, R36, R13 ;  /* 0x0000000d24267221 */ /* 0x008fe20000000000 */
[----:B------:R-:W-:Y:S01]  /*2470*/  FADD R5, R5, R34 ;  /* 0x0000002205057221 */ /* 0x000fe20000000000 */
[----:B------:R-:W-:Y:S01]  /*2480*/  FADD R26, R26, R45 ;  /* 0x0000002d1a1a7221 */ /* 0x000fe20000000000 */
[----:B------:R-:W-:Y:S01]  /*2490*/  F2FP.BF16.F32.PACK_AB R25, R20, R15 ;  /* 0x0000000f1419723e */ /* 0x000fe200000010ff */
[----:B------:R-:W-:Y:S01]  /*24a0*/  @!P2 FMUL R54, R54, 0.5 ;  /* 0x3f0000003636a820 */ /* 0x000fe20000400000 */
[----:B------:R-:W2:Y:S01]  /*24b0*/  MUFU.EX2 R43, R43 ;  /* 0x0000002b002b7308 */ /* 0x000ea20000000800 */
[----:B----4-:R-:W-:Y:S01]  /*24c0*/  @!P3 FMUL R31, R31, R31 ;  /* 0x0000001f1f1fb220 */ /* 0x010fe20000400000 */
        /* <DEDUP_REMOVED lines=9> */
[----:B---3--:R-:W-:-:S04]  /*2560*/  FADD R27, R28, R9 ;  /* 0x000000091c1b7221 */ /* 0x008fc80000000000 */
[----:B------:R-:W-:Y:S01]  /*2570*/  @!P1 FMUL R51, R51, 0.5 ;  /* 0x3f00000033339820 */ /* 0x000fe20000400000 */
[----:B------:R-:W2:Y:S01]  /*2580*/  MUFU.EX2 R47, R47 ;  /* 0x0000002f002f7308 */ /* 0x000ea20000000800 */
[----:B----4-:R-:W-:Y:S01]  /*2590*/  @!P6 FMUL R48, R48, R48 ;  /* 0x000000303030e220 */ /* 0x010fe20000400000 */
[----:B------:R-:W-:Y:S01]  /*25a0*/  FADD R38, R27, R38 ;  /* 0x000000261b267221 */ /* 0x000fe20000000000 */
[----:B------:R-:W-:Y:S02]  /*25b0*/  FADD R27, R20, R43 ;  /* 0x0000002b141b7221 */ /* 0x000fe40000000000 */
[----:B------:R-:W-:Y:S01]  /*25c0*/  FADD R30, R21, R48 ;  /* 0x00000030151e7221 */ /* 0x000fe20000000000 */
[----:B------:R-:W-:Y:S01]  /*25d0*/  FADD R5, R5, R38 ;  /* 0x0000002605057221 */ /* 0x000fe20000000000 */
[----:B------:R-:W-:Y:S01]  /*25e0*/  @!P5 FMUL R0, R0, 0.5 ;  /* 0x3f0000000000d820 */ /* 0x000fe20000400000 */
[----:B------:R-:W3:Y:S01]  /*25f0*/  MUFU.EX2 R50, R50 ;  /* 0x0000003200327308 */ /* 0x000ee20000000800 */
[----:B-1----:R-:W-:Y:S01]  /*2600*/  @!P2 FMUL R54, R54, R54 ;  /* 0x000000363636a220 */ /* 0x002fe20000400000 */
[----:B------:R-:W-:-:S03]  /*2610*/  F2FP.BF16.F32.PACK_AB R38, R14, R13 ;  /* 0x0000000d0e26723e */ /* 0x000fc600000010ff */
[----:B------:R-:W-:Y:S01]  /*2620*/  FADD R49, R31, R54 ;  /* 0x000000361f317221 */ /* 0x000fe20000000000 */
[----:B------:R-:W-:Y:S02]  /*2630*/  F2FP.BF16.F32.PACK_AB R31, R44, R31 ;  /* 0x0000001f2c1f723e */ /* 0x000fe400000010ff */
[----:B------:R-:W1:Y:S01]  /*2640*/  MUFU.EX2 R51, R51 ;  /* 0x0000003300337308 */ /* 0x000e620000000800 */
[----:B------:R-:W-:Y:S01]  /*2650*/  FADD R49, R30, R49 ;  /* 0x000000311e317221 */ /* 0x000fe20000000000 */
[----:B------:R-:W-:Y:S02]  /*2660*/  IMAD.U32 R30, RZ, RZ, UR13 ;  /* 0x0000000dff1e7e24 */ /* 0x000fe4000f8e00ff */
[----:B--2---:R-:W-:Y:S01]  /*2670*/  @!P4 FMUL R47, R47, R47 ;  /* 0x0000002f2f2fc220 */ /* 0x004fe20000400000 */
[----:B------:R-:W-:Y:S01]  /*2680*/  UIADD3 UR13, UR38, 0x1, URZ ;  /* 0x00000001260d7890 */ /* 0x000fe2000fffe03f */
[----:B------:R2:W-:Y:S02]  /*2690*/  SYNCS.ARRIVE.TRANS64.A1T0 RZ, [R30+UR15], RZ ;  /* 0x000000ff1eff79a7 */ /* 0x0005e4000810000f */
[----:B------:R-:W-:Y:S01]  /*26a0*/  FADD R34, R40, R47 ;  /* 0x0000002f28227221 */ /* 0x000fe20000000000 */
[----:B------:R4:W5:Y:S01]  /*26b0*/  MUFU.EX2 R39, R0 ;  /* 0x0000000000277308 */ /* 0x0009620000000800 */
[----:B---3--:R-:W-:Y:S01]  /*26c0*/  @!P3 FMUL R50, R50, R50 ;  /* 0x000000323232b220 */ /* 0x008fe20000400000 */
[----:B------:R-:W-:-:S03]  /*26d0*/  UISETP.NE.AND UP0, UPT, UR13, 0x5, UPT ;  /* 0x000000050d00788c */ /* 0x000fc6000bf05270 */
[----:B------:R-:W-:Y:S01]  /*26e0*/  FADD R41, R35, R50 ;  /* 0x0000003223297221 */ /* 0x000fe20000000000 */
[----:B------:R-:W-:Y:S01]  /*26f0*/  USEL UR6, URZ, 0x1, UP0 ;  /* 0x000000013f067887 */ /* 0x000fe20008000000 */
[----:B--2---:R-:W-:Y:S01]  /*2700*/  F2FP.BF16.F32.PACK_AB R30, R37, R36 ;  /* 0x00000024251e723e */ /* 0x004fe200000010ff */
[----:B------:R-:W-:Y:S01]  /*2710*/  USEL UR13, UR13, URZ, UP0 ;  /* 0x0000003f0d0d7287 */ /* 0x000fe20008000000 */
[----:B-1----:R-:W-:Y:S01]  /*2720*/  @!P1 FMUL R51, R51, R51 ;  /* 0x0000003333339220 */ /* 0x002fe20000400000 */
[----:B----4-:R-:W-:Y:S01]  /*2730*/  FADD R0, R15, R46 ;  /* 0x0000002e0f007221 */ /* 0x010fe20000000000 */
[----:B------:R-:W-:Y:S02]  /*2740*/  F2FP.BF16.F32.PACK_AB R36, R8, R11 ;  /* 0x0000000b0824723e */ /* 0x000fe400000010ff */
[----:B------:R-:W-:Y:S01]  /*2750*/  FADD R52, R42, R51 ;  /* 0x000000332a347221 */ /* 0x000fe20000000000 */
[----:B------:R-:W-:Y:S01]  /*2760*/  FADD R0, R0, R41 ;  /* 0x0000002900007221 */ /* 0x000fe20000000000 */
[----:B------:R-:W-:Y:S01]  /*2770*/  LOP3.LUT R22, R22, UR6, RZ, 0x3c, !PT ;  /* 0x0000000616167c12 */ /* 0x000fe2000f8e3cff */
[----:B-----5:R-:W-:Y:S01]  /*2780*/  @!P5 FMUL R39, R39, R39 ;  /* 0x000000272727d220 */ /* 0x020fe20000400000 */
[----:B------:R-:W-:Y:S01]  /*2790*/  FADD R27, R27, R52 ;  /* 0x000000341b1b7221 */ /* 0x000fe20000000000 */
[----:B------:R-:W-:Y:S01]  /*27a0*/  FADD R49, R0, R49 ;  /* 0x0000003100317221 */ /* 0x000fe20000000000 */
[----:B------:R-:W-:Y:S01]  /*27b0*/  FADD R0, R5, R26 ;  /* 0x0000001a05007221 */ /* 0x000fe20000000000 */
[----:B------:R-:W-:Y:S01]  /*27c0*/  FADD R53, R44, R39 ;  /* 0x000000272c357221 */ /* 0x000fe20000000000 */
[----:B------:R-:W-:-:S02]  /*27d0*/  F2FP.BF16.F32.PACK_AB R26, R29, R28 ;  /* 0x0000001c1d1a723e */ /* 0x000fc400000010ff */
[----:B------:R-:W-:Y:S01]  /*27e0*/  F2FP.BF16.F32.PACK_AB R28, R33, R32 ;  /* 0x00000020211c723e */ /* 0x000fe200000010ff */
[----:B------:R-:W-:Y:S01]  /*27f0*/  FADD R34, R34, R53 ;  /* 0x0000003522227221 */ /* 0x000fe20000000000 */
[----:B------:R-:W-:Y:S02]  /*2800*/  F2FP.BF16.F32.PACK_AB R29, R42, R35 ;  /* 0x000000232a1d723e */ /* 0x000fe400000010ff */
[----:B------:R-:W-:Y:S01]  /*2810*/  F2FP.BF16.F32.PACK_AB R32, R10, R7 ;  /* 0x000000070a20723e */ /* 0x000fe200000010ff */
[----:B------:R-:W-:Y:S01]  /*2820*/  FADD R34, R27, R34 ;  /* 0x000000221b227221 */ /* 0x000fe20000000000 */
[----:B------:R-:W-:Y:S02]  /*2830*/  F2FP.BF16.F32.PACK_AB R27, R40, R21 ;  /* 0x00000015281b723e */ /* 0x000fe400000010ff */
[----:B------:R-:W-:Y:S01]  /*2840*/  F2FP.BF16.F32.PACK_AB R33, R43, R46 ;  /* 0x0000002e2b21723e */ /* 0x000fe200000010ff */
[----:B------:R-:W-:Y:S01]  /*2850*/  FADD R5, R49, R34 ;  /* 0x0000002231057221 */ /* 0x000fe20000000000 */
[----:B------:R-:W-:-:S02]  /*2860*/  F2FP.BF16.F32.PACK_AB R34, R12, R9 ;  /* 0x000000090c22723e */ /* 0x000fc400000010ff */
[----:B------:R-:W-:Y:S02]  /*2870*/  F2FP.BF16.F32.PACK_AB R35, R47, R48 ;  /* 0x000000302f23723e */ /* 0x000fe400000010ff */
[----:B------:R-:W-:Y:S01]  /*2880*/  F2FP.BF16.F32.PACK_AB R37, R51, R50 ;  /* 0x000000323325723e */ /* 0x000fe200000010ff */
[----:B------:R-:W-:Y:S06]  /*2890*/  @!P0 BRA `(.L_x_21) ;  /* 0x0000000000048947 */ /* 0x000fec0003800000 */
[----:B------:R-:W-:Y:S01]  /*28a0*/  BPT.TRAP 0x1 ;  /* 0x000000040000795c */ /* 0x000fe20000300000 */
.L_x_21:
[----:B------:R-:W-:Y:S01]  /*28b0*/  ULEA UR6, UR13, UR48, 0x3 ;  /* 0x000000300d067291 */ /* 0x000fe2000f8e183f */
[----:B------:R-:W-:-:S08]  /*28c0*/  SHF.L.U32 R7, R22, 0x1f, RZ ;  /* 0x0000001f16077819 */ /* 0x000fd000000006ff */
[----:B------:R-:W1:Y:S02]  /*28d0*/  SYNCS.PHASECHK.TRANS64.TRYWAIT P1, [UR6+0x9400], R7 ;  /* 0x00940007ff0075a7 */ /* 0x000e640008020146 */
[----:B-1----:R-:W-:Y:S05]  /*28e0*/  @!P1 BRA `(.L_x_22) ;  /* 0x00000060000c9947 */ /* 0x002fea0003800000 */
.L_x_122:
[----:B------:R-:W-:Y:S01]  /*28f0*/  ULEA UR10, UR13, UR49, 0x8 ;  /* 0x000000310d0a7291 */ /* 0x000fe2000f8e403f */
[----:B------:R-:W-:Y:S01]  /*2900*/  WARPGROUP.ARRIVE ;  /* 0x00000000000079c5 */ /* 0x000fe20000000000 */
[----:B------:R-:W-:Y:S01]  /*2910*/  UMOV UR7, 0x80000020 ;  /* 0x8000002000077882 */ /* 0x000fe20000000000 */
[----:B------:R-:W-:-:S04]  /*2920*/  F2FP.BF16.F32.PACK_AB R39, R39, R54 ;  /* 0x000000362727723e */ /* 0x000fc800000010ff */
[----:B------:R-:W-:Y:S02]  /*2930*/  UMOV UR6, UR10 ;  /* 0x0000000a00067c82 */ /* 0x000fe40008000000 */
[----:B------:R-:W-:Y:S01]  /*2940*/  HGMMA.64x32x16.F32.BF16 R56, R24, gdesc[UR4].tnspB, RZ, !UPT, gsb0 ;  /* 0x4060000418387df0 */ /* 0x000fe2000c0018ff */
[----:B------:R-:W-:Y:S01]  /*2950*/  UIADD3 UR6, UR10, 0x40, URZ ;  /* 0x000000400a067890 */ /* 0x000fe2000fffe03f */
[----:B------:R-:W-:Y:S01]  /*2960*/  UMOV UR7, 0x80000020 ;  /* 0x8000002000077882 */ /* 0x000fe20000000000 */
[----:B------:R-:W-:Y:S02]  /*2970*/  WARPGROUP.DEPBAR.LE gsb0, 0x0 ;  /* 0x00008000000079c5 */ /* 0x000fe40000010000 */
[----:B------:R-:W-:-:S06]  /*2980*/  WARPGROUP.ARRIVE ;  /* 0x00000000000079c5 */ /* 0x000fcc0000000000 */
[----:B------:R-:W-:Y:S01]  /*2990*/  HGMMA.64x32x16.F32.BF16 R56, R28, gdesc[UR4].tnspB, R56, gsb0 ;  /* 0x406000041c387df0 */ /* 0x000fe20008001838 */
        /* <DEDUP_REMOVED lines=9> */
[----:B------:R-:W-:Y:S03]  /*2a30*/  HGMMA.64x32x16.F32.BF16 R56, R36, gdesc[UR4].tnspB, R56, gsb0 ;  /* 0x4060000424387df0 */ /* 0x000fe60008001838 */
[----:B------:R-:W-:Y:S02]  /*2a40*/  WARPGROUP.DEPBAR.LE gsb0, 0x0 ;  /* 0x00008000000079c5 */ /* 0x000fe40000010000 */
[----:B------:R-:W-:Y:S05]  /*2a50*/  @!P0 BRA `(.L_x_23) ;  /* 0x0000000000048947 */ /* 0x000fea0003800000 */
[----:B------:R-:W-:Y:S01]  /*2a60*/  BPT.TRAP 0x1 ;  /* 0x000000040000795c */ /* 0x000fe20000300000 */
.L_x_23:
[----:B------:R-:W-:Y:S02]  /*2a70*/  UISETP.GT.U32.AND UP0, UPT, UR45, 0x1, UPT ;  /* 0x000000012d00788c */ /* 0x000fe4000bf04070 */
[----:B------:R-:W-:-:S04]  /*2a80*/  UIADD3 UR6, UR14, 0x9428, URZ ;  /* 0x000094280e067890 */ /* 0x000fc8000fffe03f */
[----:B------:R-:W-:Y:S01]  /*2a90*/  PLOP3.LUT P1, PT, PT, PT, UP0, 0x80, 0x0 ;  /* 0x000000000000781c */ /* 0x000fe20003f2f008 */
[----:B------:R-:W-:-:S09]  /*2aa0*/  UPRMT UR6, URZ, 0x654, UR6 ;  /* 0x000006543f067896 */ /* 0x000fd20008000006 */
[----:B------:R-:W-:Y:S03]  /*2ab0*/  SYNCS.ARRIVE.TRANS64.RED.A1T0 RZ, [UR6], RZ ;  /* 0x000000ffffff79a7 */ /* 0x000fe60008100406 */
[----:B------:R-:W-:Y:S05]  /*2ac0*/  @P1 BRA `(.L_x_24) ;  /* 0x0000000000041947 */ /* 0x000fea0003800000 */
[----:B------:R-:W-:Y:S01]  /*2ad0*/  BPT.TRAP 0x1 ;  /* 0x000000040000795c */ /* 0x000fe20000300000 */
.L_x_24:
[----:B------:R-:W-:Y:S01]  /*2ae0*/  UIADD3 UR38, UR13, 0x1, URZ ;  /* 0x000000010d267890 */ /* 0x000fe2000fffe03f */
[C---:B------:R-:W-:Y:S01]  /*2af0*/  ISETP.GE.AND P2, PT, R3.reuse, 0x81, PT ;  /* 0x000000810300780c */ /* 0x040fe20003f46270 */
[----:B-1----:R-:W-:Y:S02]  /*2b00*/  VIADD R7, R3, 0x3f ;  /* 0x0000003f03077836 */ /* 0x002fe40000000000 */
[----:B------:R-:W-:Y:S01]  /*2b10*/  UISETP.NE.AND UP0, UPT, UR38, 0x5, UPT ;  /* 0x000000052600788c */ /* 0x000fe2000bf05270 */
[----:B------:R-:W-:Y:S02]  /*2b20*/  VIADD R3, R16, 0x40 ;  /* 0x0000004010037836 */ /* 0x000fe40000000000 */
[----:B------:R-:W-:Y:S01]  /*2b30*/  SHF.R.S32.HI R8, RZ, 0x1f, R7 ;  /* 0x0000001fff087819 */ /* 0x000fe20000011407 */
[----:B------:R-:W-:Y:S02]  /*2b40*/  USEL UR6, URZ, 0x1, UP0 ;  /* 0x000000013f067887 */ /* 0x000fe40008000000 */
[----:B------:R-:W-:Y:S01]  /*2b50*/  USEL UR38, UR38, URZ, UP0 ;  /* 0x0000003f26267287 */ /* 0x000fe20008000000 */
[----:B------:R-:W-:-:S03]  /*2b60*/  LEA.HI R7, R8, R7, RZ, 0x6 ;  /* 0x0000000708077211 */ /* 0x000fc600078f30ff */
[----:B------:R-:W-:Y:S02]  /*2b70*/  LOP3.LUT R22, R22, UR6, RZ, 0x3c, !PT ;  /* 0x0000000616167c12 */ /* 0x000fe4000f8e3cff */
[----:B------:R-:W-:Y:S01]  /*2b80*/  LEA.HI.SX32 R7, R7, 0xffffffff, 0x1a ;  /* 0xffffffff07077811 */ /* 0x000fe200078fd2ff */
[----:B------:R-:W-:Y:S06]  /*2b90*/  @!P2 BRA `(.L_x_25) ;  /* 0x0000001400c8a947 */ /* 0x000fec0003800000 */
[----:B------:R-:W-:Y:S01]  /*2ba0*/  IMAD.MOV.U32 R9, RZ, RZ, R4 ;  /* 0x000000ffff097224 */ /* 0x000fe200078e0004 */
[----:B------:R-:W-:Y:S01]  /*2bb0*/  ULDC UR14, c[0x0][0x604] ;  /* 0x00018100000e7ab9 */ /* 0x000fe20000000800 */
[----:B------:R-:W-:-:S07]  /*2bc0*/  IMAD.MOV.U32 R11, RZ, RZ, R6 ;  /* 0x000000ffff0b7224 */ /* 0x000fce00078e0006 */
.L_x_36:
[----:B------:R-:W-:Y:S05]  /*2bd0*/  @!P0 BRA `(.L_x_26) ;  /* 0x0000000000048947 */ /* 0x000fea0003800000 */
[----:B------:R-:W-:Y:S01]  /*2be0*/  BPT.TRAP 0x1 ;  /* 0x000000040000795c */ /* 0x000fe20000300000 */
.L_x_26:
[----:B------:R-:W-:Y:S01]  /*2bf0*/  ULEA UR6, UR38, UR48, 0x3 ;  /* 0x0000003026067291 */ /* 0x000fe2000f8e183f */
[----:B------:R-:W-:-:S08]  /*2c00*/  SHF.L.U32 R4, R22, 0x1f, RZ ;  /* 0x0000001f16047819 */ /* 0x000fd000000006ff */
[----:B------:R-:W1:Y:S02]  /*2c10*/  SYNCS.PHASECHK.TRANS64.TRYWAIT P2, [UR6+0x9400], R4 ;  /* 0x00940004ff0075a7 */ /* 0x000e640008040146 */
[----:B-1----:R-:W-:Y:S05]  /*2c20*/  @!P2 BRA `(.L_x_27) ;  /* 0x0000005c0054a947 */ /* 0x002fea0003800000 */
.L_x_123:
[----:B------:R-:W-:Y:S01]  /*2c30*/  ULEA UR10, UR38, UR51, 0x8 ;  /* 0x00000033260a7291 */ /* 0x000fe2000f8e403f */
[----:B------:R-:W-:Y:S01]  /*2c40*/  WARPGROUP.ARRIVE ;  /* 0x00000000000079c5 */ /* 0x000fe20000000000 */
[----:B------:R-:W-:Y:S01]  /*2c50*/  UMOV UR11, 0x80000020 ;  /* 0x80000020000b7882 */ /* 0x000fe20000000000 */
[----:B------:R-:W-:Y:S01]  /*2c60*/  UMOV UR7, 0x80000020 ;  /* 0x8000002000077882 */ /* 0x000fe20000000000 */
[----:B------:R-:W-:Y:S02]  /*2c70*/  UIADD3 UR6, UR10, 0x2, URZ ;  /* 0x000000020a067890 */ /* 0x000fe4000fffe03f */
[----:B------:R-:W-:-:S03]  /*2c80*/  UIADD3 UR38, UR38, 0x1, URZ ;  /* 0x0000000126267890 */ /* 0x000fc6000fffe03f */
[----:B------:R-:W-:Y:S01]  /*2c90*/  HGMMA.64x64x16.F32.BF16 R24, gdesc[UR8], RZ, !UPT, gsb0 ;  /* 0x00e00000081879f0 */ /* 0x000fe2000c0018ff */
[----:B------:R-:W-:-:S04]  /*2ca0*/  UISETP.NE.AND UP0, UPT, UR38, 0x5, UPT ;  /* 0x000000052600788c */ /* 0x000fc8000bf05270 */
[----:B------:R-:W-:Y:S01]  /*2cb0*/  USEL UR38, UR38, URZ, UP0 ;  /* 0x0000003f26267287 */ /* 0x000fe20008000000 */
[----:B------:R-:W-:Y:S02]  /*2cc0*/  WARPGROUP.DEPBAR.LE gsb0, 0x0 ;  /* 0x00008000000079c5 */ /* 0x000fe40000010000 */
[----:B------:R-:W-:-:S06]  /*2cd0*/  WARPGROUP.ARRIVE ;  /* 0x00000000000079c5 */ /* 0x000fcc0000000000 */
[----:B------:R-:W-:Y:S01]  /*2ce0*/  HGMMA.64x64x16.F32.BF16 R24, gdesc[UR4], R24, gsb0 ;  /* 0x00e00000041879f0 */ /* 0x000fe20008001818 */
[----:B------:R-:W-:-:S06]  /*2cf0*/  USEL UR6, URZ, 0x1, UP0 ;  /* 0x000000013f067887 */ /* 0x000fcc0008000000 */
[----:B------:R-:W-:Y:S01]  /*2d00*/  LOP3.LUT R76, R22, UR6, RZ, 0x3c, !PT ;  /* 0x00000006164c7c12 */ /* 0x000fe2000f8e3cff */
[----:B------:R-:W-:Y:S02]  /*2d10*/  WARPGROUP.DEPBAR.LE gsb0, 0x0 ;  /* 0x00008000000079c5 */ /* 0x000fe40000010000 */
[----:B------:R-:W-:Y:S05]  /*2d20*/  @!P0 BRA `(.L_x_28) ;  /* 0x0000000000048947 */ /* 0x000fea0003800000 */
[----:B------:R-:W-:Y:S01]  /*2d30*/  BPT.TRAP 0x1 ;  /* 0x000000040000795c */ /* 0x000fe20000300000 */
.L_x_28:
[----:B-1----:R-:W-:Y:S01]  /*2d40*/  FMNMX R4, R24, R9, !PT ;  /* 0x0000000918047209 */ /* 0x002fe20007800000 */
[----:B------:R-:W-:Y:S01]  /*2d50*/  ULEA UR6, UR38, UR48, 0x3 ;  /* 0x0000003026067291 */ /* 0x000fe2000f8e183f */
[----:B------:R-:W-:Y:S02]  /*2d60*/  FMNMX R8, R26, R11, !PT ;  /* 0x0000000b1a087209 */ /* 0x000fe40007800000 */
[----:B------:R-:W-:Y:S02]  /*2d70*/  FMNMX R13, R25, R4, !PT ;  /* 0x00000004190d7209 */ /* 0x000fe40007800000 */
[----:B------:R-:W-:Y:S02]  /*2d80*/  FMNMX R15, R27, R8, !PT ;  /* 0x000000081b0f7209 */ /* 0x000fe40007800000 */
[----:B------:R-:W-:Y:S02]  /*2d90*/  FMNMX R4, R28, R13, !PT ;  /* 0x0000000d1c047209 */ /* 0x000fe40007800000 */
[----:B------:R-:W-:-:S02]  /*2da0*/  FMNMX R8, R30, R15, !PT ;  /* 0x0000000f1e087209 */ /* 0x000fc40007800000 */
[----:B------:R-:W-:Y:S02]  /*2db0*/  FMNMX R13, R29, R4, !PT ;  /* 0x000000041d0d7209 */ /* 0x000fe40007800000 */
[----:B------:R-:W-:Y:S02]  /*2dc0*/  FMNMX R15, R31, R8, !PT ;  /* 0x000000081f0f7209 */ /* 0x000fe40007800000 */
[----:B------:R-:W-:Y:S02]  /*2dd0*/  FMNMX R4, R32, R13, !PT ;  /* 0x0000000d20047209 */ /* 0x000fe40007800000 */
[----:B------:R-:W-:Y:S02]  /*2de0*/  FMNMX R8, R34, R15, !PT ;  /* 0x0000000f22087209 */ /* 0x000fe40007800000 */
[----:B------:R-:W-:Y:S02]  /*2df0*/  FMNMX R13, R33, R4, !PT ;  /* 0x00000004210d7209 */ /* 0x000fe40007800000 */
[----:B------:R-:W-:-:S02]  /*2e00*/  FMNMX R15, R35, R8, !PT ;  /* 0x00000008230f7209 */ /* 0x000fc40007800000 */
[----:B------:R-:W-:-:S04]  /*2e10*/  FMNMX R4, R36, R13, !PT ;  /* 0x0000000d24047209 */ /* 0x000fc80007800000 */
        /* <DEDUP_REMOVED lines=8> */
[----:B------:R-:W-:-:S05]  /*2ea0*/  FMNMX R6, R53, R4, !PT ;  /* 0x0000000435067209 */ /* 0x000fca0007800000 */
[----:B------:R-:W1:Y:S02]  /*2eb0*/  SHFL.BFLY PT, R13, R6, 0x1, 0x1f ;  /* 0x0c201f00060d7f89 */ /* 0x000e6400000e0000 */
[----:B-1----:R-:W-:Y:S02]  /*2ec0*/  FMNMX R13, R6, R13, !PT ;  /* 0x0000000d060d7209 */ /* 0x002fe40007800000 */
[----:B------:R-:W-:-:S03]  /*2ed0*/  FMNMX R6, R38, R15, !PT ;  /* 0x0000000f26067209 */ /* 0x000fc60007800000 */
[----:B------:R-:W1:Y:S02]  /*2ee0*/  SHFL.BFLY PT, R4, R13, 0x2, 0x1f ;  /* 0x0c401f000d047f89 */ /* 0x000e6400000e0000 */
[----:B-1----:R-:W-:Y:S02]  /*2ef0*/  FMNMX R4, R13, R4, !PT ;  /* 0x000000040d047209 */ /* 0x002fe40007800000 */
[----:B------:R-:W-:Y:S02]  /*2f00*/  FMNMX R13, R39, R6, !PT ;  /* 0x00000006270d7209 */ /* 0x000fe40007800000 */
[----:B------:R-:W-:Y:S02]  /*2f10*/  FSETP.NEU.AND P2, PT, R4, -INF , PT ;  /* 0xff8000000400780b */ /* 0x000fe40003f4d000 */
[----:B------:R-:W-:Y:S02]  /*2f20*/  FMNMX R6, R42, R13, !PT ;  /* 0x0000000d2a067209 */ /* 0x000fe40007800000 */
[----:B------:R-:W-:-:S02]  /*2f30*/  FSEL R8, R4, RZ, P2 ;  /* 0x000000ff04087208 */ /* 0x000fc40001000000 */
[----:B------:R-:W-:-:S03]  /*2f40*/  FMNMX R13, R43, R6, !PT ;  /* 0x000000062b0d7209 */ /* 0x000fc60007800000 */
[----:B------:R-:W-:Y:S01]  /*2f50*/  FMUL R10, R8, UR14 ;  /* 0x0000000e080a7c20 */ /* 0x000fe20008400000 */
[----:B------:R-:W-:Y:S01]  /*2f60*/  FMNMX R6, R46, R13, !PT ;  /* 0x0000000d2e067209 */ /* 0x000fe20007800000 */
[----:B------:R-:W-:Y:S02]  /*2f70*/  FADD R8, -R8, R9 ;  /* 0x0000000908087221 */ /* 0x000fe40000000100 */
[--C-:B------:R-:W-:Y:S01]  /*2f80*/  FFMA R24, R24, UR14, -R10.reuse ;  /* 0x0000000e18187c23 */ /* 0x100fe2000800080a */
[--C-:B------:R-:W-:Y:S01]  /*2f90*/  FFMA R25, R25, UR14, -R10.reuse ;  /* 0x0000000e19197c23 */ /* 0x100fe2000800080a */
[--C-:B------:R-:W-:Y:S01]  /*2fa0*/  FFMA R28, R28, UR14, -R10.reuse ;  /* 0x0000000e1c1c7c23 */ /* 0x100fe2000800080a */
[----:B------:R-:W-:Y:S01]  /*2fb0*/  FMNMX R13, R47, R6, !PT ;  /* 0x000000062f0d7209 */ /* 0x000fe20007800000 */
[--C-:B------:R-:W-:Y:S01]  /*2fc0*/  FFMA R29, R29, UR14, -R10.reuse ;  /* 0x0000000e1d1d7c23 */ /* 0x100fe2000800080a */
[----:B------:R-:W-:Y:S01]  /*2fd0*/  FSETP.GEU.AND P5, PT, R24, -126, PT ;  /* 0xc2fc00001800780b */ /* 0x000fe20003fae000 */
        /* <DEDUP_REMOVED lines=9> */
[----:B------:R-:W-:Y:S01]  /*3070*/  FSETP.GEU.AND P6, PT, R32, -126, PT ;  /* 0xc2fc00002000780b */ /* 0x000fe20003fce000 */
[--C-:B------:R-:W-:Y:S01]  /*3080*/  FFMA R41, R41, UR14, -R10.reuse ;  /* 0x0000000e29297c23 */ /* 0x100fe2000800080a */
[----:B------:R-:W-:Y:S01]  /*3090*/  FMNMX R13, R51, R6, !PT ;  /* 0x00000006330d7209 */ /* 0x000fe20007800000 */
[----:B------:R-:W-:Y:S01]  /*30a0*/  @!P5 FMUL R24, R24, 0.5 ;  /* 0x3f0000001818d820 */ /* 0x000fe20000400000 */
[--C-:B------:R-:W-:Y:S01]  /*30b0*/  FFMA R44, R44, UR14, -R10.reuse ;  /* 0x0000000e2c2c7c23 */ /* 0x100fe2000800080a */
[----:B------:R-:W-:Y:S01]  /*30c0*/  @!P3 FMUL R25, R25, 0.5 ;  /* 0x3f0000001919b820 */ /* 0x000fe20000400000 */
[----:B------:R-:W-:Y:S01]  /*30d0*/  FMNMX R6, R54, R13, !PT ;  /* 0x0000000d36067209 */ /* 0x000fe20007800000 */
[----:B------:R-:W-:Y:S01]  /*30e0*/  @!P2 FMUL R28, R28, 0.5 ;  /* 0x3f0000001c1ca820 */ /* 0x000fe20000400000 */
[--C-:B------:R-:W-:Y:S01]  /*30f0*/  FFMA R45, R45, UR14, -R10.reuse ;  /* 0x0000000e2d2d7c23 */ /* 0x100fe2000800080a */
[----:B------:R-:W1:Y:S01]  /*3100*/  MUFU.EX2 R24, R24 ;  /* 0x0000001800187308 */ /* 0x000e620000000800 */
[----:B------:R-:W-:Y:S01]  /*3110*/  FMNMX R6, R55, R6, !PT ;  /* 0x0000000637067209 */ /* 0x000fe20007800000 */
[----:B------:R-:W-:Y:S01]  /*3120*/  @!P4 FMUL R29, R29, 0.5 ;  /* 0x3f0000001d1dc820 */ /* 0x000fe20000400000 */
[--C-:B------:R-:W-:Y:S01]  /*3130*/  FFMA R48, R48, UR14, -R10.reuse ;  /* 0x0000000e30307c23 */ /* 0x100fe2000800080a */
[----:B------:R-:W-:Y:S01]  /*3140*/  @!P6 FMUL R32, R32, 0.5 ;  /* 0x3f0000002020e820 */ /* 0x000fe20000400000 */
[--C-:B------:R-:W-:Y:S01]  /*3150*/  FFMA R49, R49, UR14, -R10.reuse ;  /* 0x0000000e31317c23 */ /* 0x100fe2000800080a */
[----:B------:R-:W2:Y:S01]  /*3160*/  SHFL.BFLY PT, R13, R6, 0x1, 0x1f ;  /* 0x0c201f00060d7f89 */ /* 0x000ea200000e0000 */
[--C-:B------:R-:W-:Y:S01]  /*3170*/  FFMA R52, R52, UR14, -R10.reuse ;  /* 0x0000000e34347c23 */ /* 0x100fe2000800080a */
[----:B------:R-:W3:Y:S01]  /*3180*/  MUFU.EX2 R25, R25 ;  /* 0x0000001900197308 */ /* 0x000ee20000000800 */
[----:B------:R-:W-:Y:S01]  /*3190*/  FFMA R53, R53, UR14, -R10 ;  /* 0x0000000e35357c23 */ /* 0x000fe2000800080a */
[----:B------:R-:W-:-:S06]  /*31a0*/  FMUL R8, R8, UR14 ;  /* 0x0000000e08087c20 */ /* 0x000fcc0008400000 */
[----:B------:R-:W4:Y:S01]  /*31b0*/  MUFU.EX2 R28, R28 ;  /* 0x0000001c001c7308 */ /* 0x000f220000000800 */
[----:B-1----:R-:W-:Y:S01]  /*31c0*/  @!P5 FMUL R24, R24, R24 ;  /* 0x000000181818d220 */ /* 0x002fe20000400000 */
[----:B------:R-:W-:-:S06]  /*31d0*/  FSETP.GEU.AND P5, PT, R33, -126, PT ;  /* 0xc2fc00002100780b */ /* 0x000fcc0003fae000 */
[----:B------:R-:W1:Y:S01]  /*31e0*/  MUFU.EX2 R29, R29 ;  /* 0x0000001d001d7308 */ /* 0x000e620000000800 */
[----:B---3--:R-:W-:Y:S01]  /*31f0*/  @!P3 FMUL R25, R25, R25 ;  /* 0x000000191919b220 */ /* 0x008fe20000400000 */
[----:B------:R-:W-:Y:S02]  /*3200*/  FSETP.GEU.AND P3, PT, R36, -126, PT ;  /* 0xc2fc00002400780b */ /* 0x000fe40003f6e000 */
[----:B--2---:R-:W-:-:S03]  /*3210*/  FMNMX R6, R6, R13, !PT ;  /* 0x0000000d06067209 */ /* 0x004fc60007800000 */
[----:B------:R-:W-:Y:S01]  /*3220*/  @!P5 FMUL R33, R33, 0.5 ;  /* 0x3f0000002121d820 */ /* 0x000fe20000400000 */
[----:B------:R-:W2:Y:S01]  /*3230*/  MUFU.EX2 R32, R32 ;  /* 0x0000002000207308 */ /* 0x000ea20000000800 */
[----:B----4-:R-:W-:Y:S01]  /*3240*/  @!P2 FMUL R28, R28, R28 ;  /* 0x0000001c1c1ca220 */ /* 0x010fe20000400000 */
[----:B------:R-:W-:Y:S01]  /*3250*/  FSETP.GEU.AND P2, PT, R37, -126, PT ;  /* 0xc2fc00002500780b */ /* 0x000fe20003f4e000 */
[----:B------:R-:W3:Y:S04]  /*3260*/  SHFL.BFLY PT, R21, R6, 0x2, 0x1f ;  /* 0x0c401f0006157f89 */ /* 0x000ee800000e0000 */
[----:B------:R-:W-:Y:S01]  /*3270*/  @!P3 FMUL R36, R36, 0.5 ;  /* 0x3f0000002424b820 */ /* 0x000fe20000400000 */
[----:B------:R-:W4:Y:S01]  /*3280*/  MUFU.EX2 R33, R33 ;  /* 0x0000002100217308 */ /* 0x000f220000000800 */
[----:B-1----:R-:W-:Y:S01]  /*3290*/  @!P4 FMUL R29, R29, R29 ;  /* 0x0000001d1d1dc220 */ /* 0x002fe20000400000 */
[----:B------:R-:W-:-:S05]  /*32a0*/  FSETP.GEU.AND P4, PT, R40, -126, PT ;  /* 0xc2fc00002800780b */ /* 0x000fca0003f8e000 */
[----:B------:R-:W-:Y:S01]  /*32b0*/  @!P2 FMUL R37, R37, 0.5 ;  /* 0x3f0000002525a820 */ /* 0x000fe20000400000 */
[----:B------:R-:W1:Y:S01]  /*32c0*/  MUFU.EX2 R36, R36 ;  /* 0x0000002400247308 */ /* 0x000e620000000800 */
[----:B--2---:R-:W-:Y:S01]  /*32d0*/  @!P6 FMUL R32, R32, R32 ;  /* 0x000000202020e220 */ /* 0x004fe20000400000 */
[----:B------:R-:W-:-:S05]  /*32e0*/  FSETP.GEU.AND P6, PT, R41, -126, PT ;  /* 0xc2fc00002900780b */ /* 0x000fca0003fce000 */
[----:B------:R-:W-:Y:S01]  /*32f0*/  @!P4 FMUL R40, R40, 0.5 ;  /* 0x3f0000002828c820 */ /* 0x000fe20000400000 */
[----:B------:R-:W2:Y:S01]  /*3300*/  MUFU.EX2 R37, R37 ;  /* 0x0000002500257308 */ /* 0x000ea20000000800 */
[----:B----4-:R-:W-:Y:S01]  /*3310*/  @!P5 FMUL R33, R33, R33 ;  /* 0x000000212121d220 */ /* 0x010fe20000400000 */
[----:B------:R-:W-:Y:S02]  /*3320*/  FSETP.GEU.AND P5, PT, R44, -126, PT ;  /* 0xc2fc00002c00780b */ /* 0x000fe40003fae000 */
[----:B---3--:R-:W-:-:S03]  /*3330*/  FMNMX R6, R6, R21, !PT ;  /* 0x0000001506067209 */ /* 0x008fc60007800000 */
[----:B------:R-:W-:Y:S01]  /*3340*/  @!P6 FMUL R41, R41, 0.5 ;  /* 0x3f0000002929e820 */ /* 0x000fe20000400000 */
[----:B------:R-:W3:Y:S01]  /*3350*/  MUFU.EX2 R13, R40 ;  /* 0x00000028000d7308 */ /* 0x000ee20000000800 */
        /* <DEDUP_REMOVED lines=8> */
[----:B---3--:R-:W-:Y:S01]  /*33e0*/  @!P4 FMUL R13, R13, R13 ;  /* 0x0000000d0d0dc220 */ /* 0x008fe20000400000 */
[----:B------:R-:W-:-:S05]  /*33f0*/  FSETP.GEU.AND P4, PT, R49, -126, PT ;  /* 0xc2fc00003100780b */ /* 0x000fca0003f8e000 */
[----:B------:R-:W-:Y:S01]  /*3400*/  @!P2 FMUL R48, R48, 0.5 ;  /* 0x3f0000003030a820 */ /* 0x000fe20000400000 */
[----:B------:R-:W3:Y:S01]  /*3410*/  MUFU.EX2 R14, R45 ;  /* 0x0000002d000e7308 */ /* 0x000ee20000000800 */
[----:B-1----:R-:W-:Y:S01]  /*3420*/  @!P6 FMUL R12, R12, R12 ;  /* 0x0000000c0c0ce220 */ /* 0x002fe20000400000 */
[----:B------:R-:W-:-:S03]  /*3430*/  FSETP.NEU.AND P6, PT, R6, -INF , PT ;  /* 0xff8000000600780b */ /* 0x000fc60003fcd000 */
[----:B------:R-:W-:Y:S01]  /*3440*/  FADD R9, R25, R12 ;  /* 0x0000000c19097221 */ /* 0x000fe20000000000 */
[----:B------:R-:W-:Y:S01]  /*3450*/  FSEL R22, R6, RZ, P6 ;  /* 0x000000ff06167208 */ /* 0x000fe20003000000 */
[----:B------:R-:W-:Y:S01]  /*3460*/  @!P4 FMUL R49, R49, 0.5 ;  /* 0x3f0000003131c820 */ /* 0x000fe20000400000 */
[----:B------:R-:W1:Y:S01]  /*3470*/  MUFU.EX2 R21, R48 ;  /* 0x0000003000157308 */ /* 0x000e620000000800 */
[----:B--2---:R-:W-:Y:S01]  /*3480*/  @!P5 FMUL R15, R15, R15 ;  /* 0x0000000f0f0fd220 */ /* 0x004fe20000400000 */
[----:B------:R-:W-:Y:S01]  /*3490*/  FSETP.GEU.AND P6, PT, R52, -126, PT ;  /* 0xc2fc00003400780b */ /* 0x000fe20003fce000 */
[C---:B------:R-:W-:Y:S01]  /*34a0*/  FMUL R40, R22.reuse, UR14 ;  /* 0x0000000e16287c20 */ /* 0x040fe20008400000 */
[----:B------:R-:W-:Y:S01]  /*34b0*/  FSETP.GEU.AND P5, PT, R53, -126, PT ;  /* 0xc2fc00003500780b */ /* 0x000fe20003fae000 */
[----:B------:R-:W-:Y:S01]  /*34c0*/  FADD R22, -R22, R11 ;  /* 0x0000000b16167221 */ /* 0x000fe20000000100 */
[----:B------:R-:W-:Y:S01]  /*34d0*/  FADD R11, R24, R13 ;  /* 0x0000000d180b7221 */ /* 0x000fe20000000000 */
[--C-:B------:R-:W-:Y:S01]  /*34e0*/  FFMA R26, R26, UR14, -R40.reuse ;  /* 0x0000000e1a1a7c23 */ /* 0x100fe20008000828 */
[----:B------:R-:W2:Y:S01]  /*34f0*/  MUFU.EX2 R10, R49 ;  /* 0x00000031000a7308 */ /* 0x000ea20000000800 */
[----:B---3--:R-:W-:Y:S01]  /*3500*/  @!P3 FMUL R14, R14, R14 ;  /* 0x0000000e0e0eb220 */ /* 0x008fe20000400000 */
[--C-:B------:R-:W-:Y:S01]  /*3510*/  FFMA R27, R27, UR14, -R40.reuse ;  /* 0x0000000e1b1b7c23 */ /* 0x100fe20008000828 */
[--C-:B------:R-:W-:Y:S01]  /*3520*/  FFMA R30, R30, UR14, -R40.reuse ;  /* 0x0000000e1e1e7c23 */ /* 0x100fe20008000828 */
[----:B------:R-:W-:Y:S01]  /*3530*/  FSETP.GEU.AND P3, PT, R26, -126, PT ;  /* 0xc2fc00001a00780b */ /* 0x000fe20003f6e000 */
[--C-:B------:R-:W-:Y:S01]  /*3540*/  FFMA R31, R31, UR14, -R40.reuse ;  /* 0x0000000e1f1f7c23 */ /* 0x100fe20008000828 */
[--C-:B------:R-:W-:Y:S01]  /*3550*/  FFMA R34, R34, UR14, -R40.reuse ;  /* 0x0000000e22227c23 */ /* 0x100fe20008000828 */
[----:B------:R-:W-:Y:S01]  /*3560*/  @!P6 FMUL R52, R52, 0.5 ;  /* 0x3f0000003434e820 */ /* 0x000fe20000400000 */
[--C-:B------:R-:W-:Y:S01]  /*3570*/  FFMA R54, R54, UR14, -R40.reuse ;  /* 0x0000000e36367c23 */ /* 0x100fe20008000828 */
[----:B------:R-:W-:Y:S01]  /*3580*/  @!P5 FMUL R53, R53, 0.5 ;  /* 0x3f0000003535d820 */ /* 0x000fe20000400000 */
[----:B-1----:R-:W-:Y:S01]  /*3590*/  @!P2 FMUL R21, R21, R21 ;  /* 0x000000151515a220 */ /* 0x002fe20000400000 */
[----:B------:R-:W-:Y:S01]  /*35a0*/  FSETP.GEU.AND P2, PT, R27, -126, PT ;  /* 0xc2fc00001b00780b */ /* 0x000fe20003f4e000 */
[----:B------:R-:W1:Y:S01]  /*35b0*/  MUFU.EX2 R41, R52 ;  /* 0x0000003400297308 */ /* 0x000e620000000800 */
[----:B------:R-:W-:Y:S01]  /*35c0*/  FFMA R55, R55, UR14, -R40 ;  /* 0x0000000e37377c23 */ /* 0x000fe20008000828 */
[----:B------:R-:W-:Y:S01]  /*35d0*/  FMUL R73, R22, UR14 ;  /* 0x0000000e16497c20 */ /* 0x000fe20008400000 */
[----:B------:R-:W-:-:S02]  /*35e0*/  F2FP.BF16.F32.PACK_AB R24, R25, R24 ;  /* 0x000000181918723e */ /* 0x000fc400000010ff */
[----:B------:R-:W-:Y:S01]  /*35f0*/  @!P3 FMUL R26, R26, 0.5 ;  /* 0x3f0000001a1ab820 */ /* 0x000fe20000400000 */
[----:B--2---:R-:W-:Y:S01]  /*3600*/  @!P4 FMUL R10, R10, R10 ;  /* 0x0000000a0a0ac220 */ /* 0x004fe20000400000 */
[----:B------:R-:W-:Y:S01]  /*3610*/  FSETP.GEU.AND P4, PT, R30, -126, PT ;  /* 0xc2fc00001e00780b */ /* 0x000fe20003f8e000 */
[----:B------:R-:W2:Y:S02]  /*3620*/  MUFU.EX2 R20, R53 ;  /* 0x0000003500147308 */ /* 0x000ea40000000800 */
[----:B------:R-:W-:Y:S02]  /*3630*/  FADD R22, R33, R10 ;  /* 0x0000000a21167221 */ /* 0x000fe40000000000 */
[----:B------:R-:W-:-:S04]  /*3640*/  @!P2 FMUL R27, R27, 0.5 ;  /* 0x3f0000001b1ba820 */ /* 0x000fc80000400000 */
[----:B------:R3:W4:Y:S01]  /*3650*/  MUFU.EX2 R44, R26 ;  /* 0x0000001a002c7308 */ /* 0x0007220000000800 */
[----:B-1----:R-:W-:Y:S01]  /*3660*/  @!P6 FMUL R41, R41, R41 ;  /* 0x000000292929e220 */ /* 0x002fe20000400000 */
[----:B------:R-:W-:Y:S02]  /*3670*/  FSETP.GEU.AND P6, PT, R31, -126, PT ;  /* 0xc2fc00001f00780b */ /* 0x000fe40003fce000 */
[----:B------:R-:W-:-:S04]  /*3680*/  @!P4 FMUL R30, R30, 0.5 ;  /* 0x3f0000001e1ec820 */ /* 0x000fc80000400000 */
[----:B------:R1:W5:Y:S01]  /*3690*/  MUFU.EX2 R45, R27 ;  /* 0x0000001b002d7308 */ /* 0x0003620000000800 */
[----:B---3--:R-:W-:Y:S01]  /*36a0*/  FFMA R26, R35, UR14, -R40 ;  /* 0x0000000e231a7c23 */ /* 0x008fe20008000828 */
[----:B--2---:R-:W-:Y:S01]  /*36b0*/  @!P5 FMUL R20, R20, R20 ;  /* 0x000000141414d220 */ /* 0x004fe20000400000 */
[----:B------:R-:W-:-:S04]  /*36c0*/  FSETP.GEU.AND P5, PT, R34, -126, PT ;  /* 0xc2fc00002200780b */ /* 0x000fc80003fae000 */
[----:B------:R-:W-:Y:S01]  /*36d0*/  @!P6 FMUL R31, R31, 0.5 ;  /* 0x3f0000001f1fe820 */ /* 0x000fe20000400000 */
[----:B------:R2:W3:Y:S01]  /*36e0*/  MUFU.EX2 R48, R30 ;  /* 0x0000001e00307308 */ /* 0x0004e20000000800 */
[----:B----4-:R-:W-:Y:S01]  /*36f0*/  @!P3 FMUL R44, R44, R44 ;  /* 0x0000002c2c2cb220 */ /* 0x010fe20000400000 */
[----:B------:R-:W-:Y:S01]  /*3700*/  FSETP.GEU.AND P3, PT, R26, -126, PT ;  /* 0xc2fc00001a00780b */ /* 0x000fe20003f6e000 */
[----:B-1----:R-:W-:-:S05]  /*3710*/  FFMA R27, R38, UR14, -R40 ;  /* 0x0000000e261b7c23 */ /* 0x002fca0008000828 */
[----:B------:R-:W-:Y:S01]  /*3720*/  @!P5 FMUL R34, R34, 0.5 ;  /* 0x3f0000002222d820 */ /* 0x000fe20000400000 */
[----:B--2---:R-:W-:Y:S01]  /*3730*/  FFMA R30, R39, UR14, -R40 ;  /* 0x0000000e271e7c23 */ /* 0x004fe20008000828 */
[----:B-----5:R-:W-:Y:S01]  /*3740*/  @!P2 FMUL R45, R45, R45 ;  /* 0x0000002d2d2da220 */ /* 0x020fe20000400000 */
[----:B------:R-:W-:Y:S01]  /*3750*/  FSETP.GEU.AND P2, PT, R27, -126, PT ;  /* 0xc2fc00001b00780b */ /* 0x000fe20003f4e000 */
[----:B------:R1:W2:Y:S03]  /*3760*/  MUFU.EX2 R35, R31 ;  /* 0x0000001f00237308 */ /* 0x0002a60000000800 */
[----:B------:R-:W-:Y:S01]  /*3770*/  @!P3 FMUL R26, R26, 0.5 ;  /* 0x3f0000001a1ab820 */ /* 0x000fe20000400000 */
[----:B------:R-:W-:Y:S01]  /*3780*/  F2FP.BF16.F32.PACK_AB R25, R45, R44 ;  /* 0x0000002c2d19723e */ /* 0x000fe200000010ff */
[----:B---3--:R-:W-:Y:S01]  /*3790*/  @!P4 FMUL R48, R48, R48 ;  /* 0x000000303030c220 */ /* 0x008fe20000400000 */
[----:B------:R-:W-:-:S02]  /*37a0*/  FSETP.GEU.AND P4, PT, R30, -126, PT ;  /* 0xc2fc00001e00780b */ /* 0x000fc40003f8e000 */
[----:B------:R3:W4:Y:S01]  /*37b0*/  MUFU.EX2 R38, R34 ;  /* 0x0000002200267308 */ /* 0x0007220000000800 */
[----:B-1----:R-:W-:-:S03]  /*37c0*/  FFMA R31, R42, UR14, -R40 ;  /* 0x0000000e2a1f7c23 */ /* 0x002fc60008000828 */
[----:B------:R-:W-:-:S04]  /*37d0*/  @!P2 FMUL R27, R27, 0.5 ;  /* 0x3f0000001b1ba820 */ /* 0x000fc80000400000 */
[----:B------:R1:W5:Y:S01]  /*37e0*/  MUFU.EX2 R39, R26 ;  /* 0x0000001a00277308 */ /* 0x0003620000000800 */
[----:B---3--:R-:W-:Y:S01]  /*37f0*/  FFMA R34, R43, UR14, -R40 ;  /* 0x0000000e2b227c23 */ /* 0x008fe20008000828 */
[----:B--2---:R-:W-:Y:S01]  /*3800*/  @!P6 FMUL R35, R35, R35 ;  /* 0x000000232323e220 */ /* 0x004fe20000400000 */
[----:B------:R-:W-:Y:S01]  /*3810*/  @!P4 FMUL R30, R30, 0.5 ;  /* 0x3f0000001e1ec820 */ /* 0x000fe20000400000 */
[----:B------:R-:W-:-:S04]  /*3820*/  FSETP.GEU.AND P6, PT, R31, -126, PT ;  /* 0xc2fc00001f00780b */ /* 0x000fc80003fce000 */
[----:B------:R2:W3:Y:S01]  /*3830*/  MUFU.EX2 R42, R27 ;  /* 0x0000001b002a7308 */ /* 0x0004e20000000800 */
[----:B-1----:R-:W-:Y:S01]  /*3840*/  FFMA R26, R46, UR14, -R40 ;  /* 0x0000000e2e1a7c23 */ /* 0x002fe20008000828 */
[----:B----4-:R-:W-:Y:S01]  /*3850*/  @!P5 FMUL R38, R38, R38 ;  /* 0x000000262626d220 */ /* 0x010fe20000400000 */
[----:B------:R-:W-:-:S05]  /*3860*/  FSETP.GEU.AND P5, PT, R34, -126, PT ;  /* 0xc2fc00002200780b */ /* 0x000fca0003fae000 */
[----:B------:R1:W4:Y:S01]  /*3870*/  MUFU.EX2 R43, R30 ;  /* 0x0000001e002b7308 */ /* 0x0003220000000800 */
[----:B-----5:R-:W-:Y:S01]  /*3880*/  @!P3 FMUL R39, R39, R39 ;  /* 0x000000272727b220 */ /* 0x020fe20000400000 */
[----:B------:R-:W-:Y:S01]  /*3890*/  FSETP.GEU.AND P3, PT, R26, -126, PT ;  /* 0xc2fc00001a00780b */ /* 0x000fe20003f6e000 */
[----:B--2---:R-:W-:Y:S01]  /*38a0*/  FFMA R27, R47, UR14, -R40 ;  /* 0x0000000e2f1b7c23 */ /* 0x004fe20008000828 */
[----:B------:R-:W-:-:S04]  /*38b0*/  @!P6 FMUL R31, R31, 0.5 ;  /* 0x3f0000001f1fe820 */ /* 0x000fc80000400000 */
[----:B------:R-:W-:Y:S01]  /*38c0*/  @!P5 FMUL R34, R34, 0.5 ;  /* 0x3f0000002222d820 */ /* 0x000fe20000400000 */
[----:B-1----:R-:W-:Y:S01]  /*38d0*/  FFMA R30, R50, UR14, -R40 ;  /* 0x0000000e321e7c23 */ /* 0x002fe20008000828 */
[----:B---3--:R-:W-:Y:S01]  /*38e0*/  @!P2 FMUL R42, R42, R42 ;  /* 0x0000002a2a2aa220 */ /* 0x008fe20000400000 */
[----:B------:R-:W-:Y:S01]  /*38f0*/  FSETP.GEU.AND P2, PT, R27, -126, PT ;  /* 0xc2fc00001b00780b */ /* 0x000fe20003f4e000 */
[----:B------:R1:W2:Y:S03]  /*3900*/  MUFU.EX2 R49, R31 ;  /* 0x0000001f00317308 */ /* 0x0002a60000000800 */
[----:B------:R-:W-:Y:S01]  /*3910*/  @!P3 FMUL R26, R26, 0.5 ;  /* 0x3f0000001a1ab820 */ /* 0x000fe20000400000 */
[----:B----4-:R-:W-:Y:S01]  /*3920*/  @!P4 FMUL R43, R43, R43 ;  /* 0x0000002b2b2bc220 */ /* 0x010fe20000400000 */
[----:B------:R-:W-:-:S03]  /*3930*/  FSETP.GEU.AND P4, PT, R30, -126, PT ;  /* 0xc2fc00001e00780b */ /* 0x000fc60003f8e000 */
[----:B------:R3:W4:Y:S01]  /*3940*/  MUFU.EX2 R46, R34 ;  /* 0x00000022002e7308 */ /* 0x0007220000000800 */
[----:B-1----:R-:W-:-:S03]  /*3950*/  FFMA R31, R51, UR14, -R40 ;  /* 0x0000000e331f7c23 */ /* 0x002fc60008000828 */
[----:B------:R-:W-:-:S04]  /*3960*/  @!P2 FMUL R27, R27, 0.5 ;  /* 0x3f0000001b1ba820 */ /* 0x000fc80000400000 */
[----:B------:R1:W5:Y:S01]  /*3970*/  MUFU.EX2 R47, R26 ;  /* 0x0000001a002f7308 */ /* 0x0003620000000800 */
[----:B--2---:R-:W-:Y:S01]  /*3980*/  @!P6 FMUL R49, R49, R49 ;  /* 0x000000313131e220 */ /* 0x004fe20000400000 */
[----:B------:R-:W-:Y:S01]  /*3990*/  FSETP.GEU.AND P6, PT, R31, -126, PT ;  /* 0xc2fc00001f00780b */ /* 0x000fe20003fce000 */
[----:B------:R-:W-:Y:S01]  /*39a0*/  @!P4 FMUL R30, R30, 0.5 ;  /* 0x3f0000001e1ec820 */ /* 0x000fe20000400000 */
[----:B---3--:R-:W-:Y:S01]  /*39b0*/  FADD R34, R9, R22 ;  /* 0x0000001609227221 */ /* 0x008fe20000000000 */
[----:B------:R-:W-:-:S03]  /*39c0*/  FADD R22, R28, R15 ;  /* 0x0000000f1c167221 */ /* 0x000fc60000000000 */
[----:B------:R2:W3:Y:S01]  /*39d0*/  MUFU.EX2 R50, R27 ;  /* 0x0000001b00327308 */ /* 0x0004e20000000800 */
[----:B----4-:R-:W-:Y:S01]  /*39e0*/  @!P5 FMUL R46, R46, R46 ;  /* 0x0000002e2e2ed220 */ /* 0x010fe20000400000 */
[----:B------:R-:W-:Y:S01]  /*39f0*/  FSETP.GEU.AND P5, PT, R54, -126, PT ;  /* 0xc2fc00003600780b */ /* 0x000fe20003fae000 */
[----:B-1----:R-:W-:-:S04]  /*3a00*/  FADD R26, R29, R14 ;  /* 0x0000000e1d1a7221 */ /* 0x002fc80000000000 */
[----:B------:R-:W-:Y:S01]  /*3a10*/  @!P6 FMUL R31, R31, 0.5 ;  /* 0x3f0000001f1fe820 */ /* 0x000fe20000400000 */
[----:B------:R1:W4:Y:S01]  /*3a20*/  MUFU.EX2 R51, R30 ;  /* 0x0000001e00337308 */ /* 0x0003220000000800 */
[----:B-----5:R-:W-:Y:S01]  /*3a30*/  @!P3 FMUL R47, R47, R47 ;  /* 0x0000002f2f2fb220 */ /* 0x020fe20000400000 */
[----:B------:R-:W-:Y:S01]  /*3a40*/  FSETP.GEU.AND P3, PT, R55, -126, PT ;  /* 0xc2fc00003700780b */ /* 0x000fe20003f6e000 */
[----:B--2---:R-:W-:-:S04]  /*3a50*/  FADD R27, R36, R41 ;  /* 0x00000029241b7221 */ /* 0x004fc80000000000 */
[----:B------:R-:W-:Y:S01]  /*3a60*/  @!P5 FMUL R54, R54, 0.5 ;  /* 0x3f0000003636d820 */ /* 0x000fe20000400000 */
[----:B------:R2:W5:Y:S01]  /*3a70*/  MUFU.EX2 R40, R31 ;  /* 0x0000001f00287308 */ /* 0x0005620000000800 */
[----:B---3--:R-:W-:Y:S01]  /*3a80*/  @!P2 FMUL R50, R50, R50 ;  /* 0x000000323232a220 */ /* 0x008fe20000400000 */
[----:B------:R-:W-:Y:S01]  /*3a90*/  FSETP.GEU.AND P2, PT, R8, -126, PT ;  /* 0xc2fc00000800780b */ /* 0x000fe20003f4e000 */
[----:B-1----:R-:W-:Y:S01]  /*3aa0*/  FADD R30, R32, R21 ;  /* 0x00000015201e7221 */ /* 0x002fe20000000000 */
[----:B------:R-:W-:Y:S01]  /*3ab0*/  FADD R22, R22, R27 ;  /* 0x0000001b16167221 */ /* 0x000fe20000000000 */
[----:B------:R-:W-:Y:S02]  /*3ac0*/  FADD R27, R45, R46 ;  /* 0x0000002e2d1b7221 */ /* 0x000fe40000000000 */
[----:B------:R-:W-:Y:S01]  /*3ad0*/  @!P3 FMUL R55, R55, 0.5 ;  /* 0x3f0000003737b820 */ /* 0x000fe20000400000 */
[----:B------:R1:W3:Y:S01]  /*3ae0*/  MUFU.EX2 R53, R54 ;  /* 0x0000003600357308 */ /* 0x0002e20000000800 */
[----:B----4-:R-:W-:Y:S01]  /*3af0*/  @!P4 FMUL R51, R51, R51 ;  /* 0x000000333333c220 */ /* 0x010fe20000400000 */
[----:B------:R-:W-:Y:S01]  /*3b00*/  FSETP.GEU.AND P4, PT, R73, -126, PT ;  /* 0xc2fc00004900780b */ /* 0x000fe20003f8e000 */
[----:B--2---:R-:W-:Y:S01]  /*3b10*/  FADD R31, R37, R20 ;  /* 0x00000014251f7221 */ /* 0x004fe20000000000 */
[----:B------:R-:W-:Y:S01]  /*3b20*/  FADD R11, R11, R30 ;  /* 0x0000001e0b0b7221 */ /* 0x000fe20000000000 */
[----:B------:R-:W-:-:S02]  /*3b30*/  FADD R30, R48, R47 ;  /* 0x0000002f301e7221 */ /* 0x000fc40000000000 */
[----:B------:R-:W-:Y:S01]  /*3b40*/  @!P2 FMUL R8, R8, 0.5 ;  /* 0x3f0000000808a820 */ /* 0x000fe20000400000 */
[----:B------:R2:W4:Y:S01]  /*3b50*/  MUFU.EX2 R52, R55 ;  /* 0x0000003700347308 */ /* 0x0005220000000800 */
[----:B-----5:R-:W-:Y:S01]  /*3b60*/  @!P6 FMUL R40, R40, R40 ;  /* 0x000000282828e220 */ /* 0x020fe20000400000 */
[----:B------:R-:W-:Y:S01]  /*3b70*/  FADD R31, R26, R31 ;  /* 0x0000001f1a1f7221 */ /* 0x000fe20000000000 */
[----:B-1----:R-:W-:Y:S01]  /*3b80*/  FADD R54, R35, R50 ;  /* 0x0000003223367221 */ /* 0x002fe20000000000 */
[----:B------:R-:W-:Y:S01]  /*3b90*/  FADD R26, R44, R49 ;  /* 0x000000312c1a7221 */ /* 0x000fe20000000000 */
[----:B------:R-:W-:Y:S01]  /*3ba0*/  FADD R74, R39, R40 ;  /* 0x00000028274a7221 */ /* 0x000fe20000000000 */
[----:B------:R-:W-:Y:S01]  /*3bb0*/  FADD R34, R34, R31 ;  /* 0x0000001f22227221 */ /* 0x000fe20000000000 */
[----:B------:R-:W-:Y:S01]  /*3bc0*/  @!P4 FMUL R73, R73, 0.5 ;  /* 0x3f0000004949c820 */ /* 0x000fe20000400000 */
[----:B------:R-:W1:Y:S01]  /*3bd0*/  MUFU.EX2 R9, R8 ;  /* 0x0000000800097308 */ /* 0x000e620000000800 */
[----:B---3--:R-:W-:Y:S01]  /*3be0*/  @!P5 FMUL R53, R53, R53 ;  /* 0x000000353535d220 */ /* 0x008fe20000400000 */
[----:B--2---:R-:W-:Y:S01]  /*3bf0*/  FADD R55, R38, R51 ;  /* 0x0000003326377221 */ /* 0x004fe20000000000 */
[----:B------:R-:W-:Y:S01]  /*3c00*/  FADD R27, R27, R74 ;  /* 0x0000004a1b1b7221 */ /* 0x000fe20000000000 */
[----:B------:R-:W-:Y:S01]  /*3c10*/  FADD R11, R11, R22 ;  /* 0x000000160b0b7221 */ /* 0x000fe20000000000 */
[----:B------:R-:W-:Y:S01]  /*3c20*/  F2FP.BF16.F32.PACK_AB R31, R43, R42 ;  /* 0x0000002a2b1f723e */ /* 0x000fe200000010ff */
[----:B------:R-:W-:-:S02]  /*3c30*/  FADD R26, R26, R55 ;  /* 0x000000371a1a7221 */ /* 0x000fc40000000000 */
[----:B------:R2:W3:Y:S01]  /*3c40*/  MUFU.EX2 R8, R73 ;  /* 0x0000004900087308 */ /* 0x0004e20000000800 */
[----:B----4-:R-:W-:Y:S01]  /*3c50*/  @!P3 FMUL R52, R52, R52 ;  /* 0x000000343434b220 */ /* 0x010fe20000400000 */
[----:B------:R-:W-:Y:S01]  /*3c60*/  FADD R34, R11, R34 ;  /* 0x000000220b227221 */ /* 0x000fe20000000000 */
[----:B------:R-:W-:Y:S02]  /*3c70*/  SHF.L.U32 R11, R76, 0x1f, RZ ;  /* 0x0000001f4c0b7819 */ /* 0x000fe400000006ff */
[----:B------:R-:W-:Y:S01]  /*3c80*/  FADD R75, R43, R52 ;  /* 0x000000342b4b7221 */ /* 0x000fe20000000000 */
[----:B--2---:R-:W-:-:S03]  /*3c90*/  FADD R73, R42, R53 ;  /* 0x000000352a497221 */ /* 0x004fc60000000000 */
[----:B------:R-:W-:Y:S01]  /*3ca0*/  FADD R54, R54, R75 ;  /* 0x0000004b36367221 */ /* 0x000fe20000000000 */
[----:B-1----:R-:W-:Y:S01]  /*3cb0*/  @!P2 FMUL R9, R9, R9 ;  /* 0x000000090909a220 */ /* 0x002fe20000400000 */
[----:B------:R1:W2:Y:S01]  /*3cc0*/  SYNCS.PHASECHK.TRANS64.TRYWAIT P2, [UR6+0x9400], R11 ;  /* 0x0094000bff0075a7 */ /* 0x0002a20008040146 */
[----:B------:R-:W-:Y:S01]  /*3cd0*/  FADD R73, R30, R73 ;  /* 0x000000491e497221 */ /* 0x000fe20000000000 */
[----:B------:R-:W-:Y:S01]  /*3ce0*/  FADD R27, R27, R54 ;  /* 0x000000361b1b7221 */ /* 0x000fe20000000000 */
[----:B------:R-:W-:Y:S01]  /*3cf0*/  FFMA R0, R9, R0, R34 ;  /* 0x0000000009007223 */ /* 0x000fe20000000022 */
[----:B------:R-:W-:Y:S01]  /*3d00*/  F2FP.BF16.F32.PACK_AB R30, R37, R36 ;  /* 0x00000024251e723e */ /* 0x000fe200000010ff */
[----:B------:R-:W-:Y:S01]  /*3d10*/  FADD R26, R26, R73 ;  /* 0x000000491a1a7221 */ /* 0x000fe20000000000 */
[----:B---3--:R-:W-:Y:S01]  /*3d20*/  @!P4 FMUL R8, R8, R8 ;  /* 0x000000080808c220 */ /* 0x008fe20000400000 */
[-C--:B------:R-:W-:Y:S01]  /*3d30*/  FMUL R56, R56, R9.reuse ;  /* 0x0000000938387220 */ /* 0x080fe20000400000 */
[-C--:B------:R-:W-:Y:S01]  /*3d40*/  FMUL R57, R57, R9.reuse ;  /* 0x0000000939397220 */ /* 0x080fe20000400000 */
[----:B------:R-:W-:Y:S01]  /*3d50*/  FADD R27, R26, R27 ;  /* 0x0000001b1a1b7221 */ /* 0x000fe20000000000 */
[----:B------:R-:W-:Y:S01]  /*3d60*/  F2FP.BF16.F32.PACK_AB R26, R29, R28 ;  /* 0x0000001c1d1a723e */ /* 0x000fe200000010ff */
[----:B------:R-:W-:Y:S01]  /*3d70*/  FMUL R60, R60, R9 ;  /* 0x000000093c3c7220 */ /* 0x000fe20000400000 */
[----:B------:R-:W-:Y:S01]  /*3d80*/  F2FP.BF16.F32.PACK_AB R28, R33, R32 ;  /* 0x00000020211c723e */ /* 0x000fe200000010ff */
[----:B------:R-:W-:Y:S01]  /*3d90*/  FFMA R5, R8, R5, R27 ;  /* 0x0000000508057223 */ /* 0x000fe2000000001b */
[----:B------:R-:W-:Y:S01]  /*3da0*/  F2FP.BF16.F32.PACK_AB R27, R35, R48 ;  /* 0x00000030231b723e */ /* 0x000fe200000010ff */
[-C--:B------:R-:W-:Y:S01]  /*3db0*/  FMUL R61, R61, R9.reuse ;  /* 0x000000093d3d7220 */ /* 0x080fe20000400000 */
[----:B------:R-:W-:Y:S01]  /*3dc0*/  F2FP.BF16.F32.PACK_AB R29, R39, R38 ;  /* 0x00000026271d723e */ /* 0x000fe200000010ff */
[-C--:B------:R-:W-:Y:S01]  /*3dd0*/  FMUL R64, R64, R9.reuse ;  /* 0x0000000940407220 */ /* 0x080fe20000400000 */
[-C--:B------:R-:W-:Y:S01]  /*3de0*/  FMUL R65, R65, R9.reuse ;  /* 0x0000000941417220 */ /* 0x080fe20000400000 */
[-C--:B------:R-:W-:Y:S01]  /*3df0*/  FMUL R68, R68, R9.reuse ;  /* 0x0000000944447220 */ /* 0x080fe20000400000 */
[----:B------:R-:W-:Y:S01]  /*3e00*/  FMUL R69, R69, R9 ;  /* 0x0000000945457220 */ /* 0x000fe20000400000 */
[-C--:B------:R-:W-:Y:S01]  /*3e10*/  FMUL R58, R58, R8.reuse ;  /* 0x000000083a3a7220 */ /* 0x080fe20000400000 */
[-C--:B------:R-:W-:Y:S01]  /*3e20*/  FMUL R59, R59, R8.reuse ;  /* 0x000000083b3b7220 */ /* 0x080fe20000400000 */
[-C--:B------:R-:W-:Y:S01]  /*3e30*/  FMUL R62, R62, R8.reuse ;  /* 0x000000083e3e7220 */ /* 0x080fe20000400000 */
[-C--:B------:R-:W-:Y:S01]  /*3e40*/  FMUL R63, R63, R8.reuse ;  /* 0x000000083f3f7220 */ /* 0x080fe20000400000 */
[-C--:B------:R-:W-:Y:S01]  /*3e50*/  FMUL R66, R66, R8.reuse ;  /* 0x0000000842427220 */ /* 0x080fe20000400000 */
[-C--:B------:R-:W-:Y:S01]  /*3e60*/  FMUL R67, R67, R8.reuse ;  /* 0x0000000843437220 */ /* 0x080fe20000400000 */
[-C--:B------:R-:W-:Y:S01]  /*3e70*/  FMUL R70, R70, R8.reuse ;  /* 0x0000000846467220 */ /* 0x080fe20000400000 */
[----:B------:R-:W-:Y:S01]  /*3e80*/  FMUL R71, R71, R8 ;  /* 0x0000000847477220 */ /* 0x000fe20000400000 */
[----:B------:R-:W-:-:S02]  /*3e90*/  F2FP.BF16.F32.PACK_AB R32, R12, R13 ;  /* 0x0000000d0c20723e */ /* 0x000fc400000010ff */
[----:B------:R-:W-:Y:S02]  /*3ea0*/  F2FP.BF16.F32.PACK_AB R33, R46, R49 ;  /* 0x000000312e21723e */ /* 0x000fe400000010ff */
[----:B------:R-:W-:Y:S02]  /*3eb0*/  F2FP.BF16.F32.PACK_AB R34, R14, R15 ;  /* 0x0000000f0e22723e */ /* 0x000fe400000010ff */
[----:B------:R-:W-:Y:S02]  /*3ec0*/  F2FP.BF16.F32.PACK_AB R35, R50, R47 ;  /* 0x0000002f3223723e */ /* 0x000fe400000010ff */
[----:B------:R-:W-:Y:S02]  /*3ed0*/  F2FP.BF16.F32.PACK_AB R36, R10, R21 ;  /* 0x000000150a24723e */ /* 0x000fe400000010ff */
[----:B------:R-:W-:Y:S02]  /*3ee0*/  F2FP.BF16.F32.PACK_AB R37, R40, R51 ;  /* 0x000000332825723e */ /* 0x000fe400000010ff */
[----:B------:R-:W-:Y:S01]  /*3ef0*/  F2FP.BF16.F32.PACK_AB R38, R20, R41 ;  /* 0x000000291426723e */ /* 0x000fe200000010ff */
[----:B-12---:R-:W-:Y:S06]  /*3f00*/  @!P0 BRA `(.L_x_29) ;  /* 0x0000000000048947 */ /* 0x006fec0003800000 */
[----:B------:R-:W-:Y:S01]  /*3f10*/  BPT.TRAP 0x1 ;  /* 0x000000040000795c */ /* 0x000fe20000300000 */
.L_x_29:
[----:B------:R-:W-:Y:S05]  /*3f20*/  @P2 BRA `(.L_x_30) ;  /* 0x0000000000082947 */ /* 0x000fea0003800000 */
[----:B------:R-:W1:Y:S02]  /*3f30*/  SYNCS.PHASECHK.TRANS64.TRYWAIT P2, [UR6+0x9400], R11 ;  /* 0x0094000bff0075a7 */ /* 0x000e640008040146 */
[----:B-1----:R-:W-:Y:S05]  /*3f40*/  @!P2 BRA `(.L_x_31) ;  /* 0x0000004800a4a947 */ /* 0x002fea0003800000 */
.L_x_30:
[----:B------:R-:W-:Y:S01]  /*3f50*/  ULEA UR10, UR38, UR49, 0x8 ;  /* 0x00000031260a7291 */ /* 0x000fe2000f8e403f */
[----:B------:R-:W-:Y:S01]  /*3f60*/  WARPGROUP.ARRIVE ;  /* 0x00000000000079c5 */ /* 0x000fe20000000000 */
[----:B------:R-:W-:Y:S01]  /*3f70*/  UMOV UR7, 0x80000020 ;  /* 0x8000002000077882 */ /* 0x000fe20000000000 */
[----:B------:R-:W-:-:S04]  /*3f80*/  F2FP.BF16.F32.PACK_AB R39, R52, R53 ;  /* 0x000000353427723e */ /* 0x000fc800000010ff */
[----:B------:R-:W-:Y:S02]  /*3f90*/  UMOV UR6, UR10 ;  /* 0x0000000a00067c82 */ /* 0x000fe40008000000 */
        /* <DEDUP_REMOVED lines=19> */
.L_x_32:
[----:B------:R-:W-:-:S04]  /*40d0*/  ULEA UR6, UR13, UR48, 0x3 ;  /* 0x000000300d067291 */ /* 0x000fc8000f8e183f */
[----:B------:R-:W-:-:S04]  /*40e0*/  UIADD3 UR6, UR6, 0x9428, URZ ;  /* 0x0000942806067890 */ /* 0x000fc8000fffe03f */
[----:B------:R-:W-:-:S09]  /*40f0*/  UPRMT UR6, URZ, 0x654, UR6 ;  /* 0x000006543f067896 */ /* 0x000fd20008000006 */
[----:B------:R-:W-:Y:S01]  /*4100*/  SYNCS.ARRIVE.TRANS64.RED.A1T0 RZ, [UR6], RZ ;  /* 0x000000ffffff79a7 */ /* 0x000fe20008100406 */
[----:B------:R-:W-:Y:S05]  /*4110*/  @P1 BRA `(.L_x_33) ;  /* 0x0000000000041947 */ /* 0x000fea0003800000 */
[----:B------:R-:W-:Y:S01]  /*4120*/  BPT.TRAP 0x1 ;  /* 0x000000040000795c */ /* 0x000fe20000300000 */
.L_x_33:
[----:B------:R-:W-:-:S04]  /*4130*/  UIADD3 UR13, UR13, 0x1, URZ ;  /* 0x000000010d0d7890 */ /* 0x000fc8000fffe03f */
[----:B------:R-:W-:-:S04]  /*4140*/  UISETP.NE.AND UP0, UPT, UR13, 0x5, UPT ;  /* 0x000000050d00788c */ /* 0x000fc8000bf05270 */
[----:B------:R-:W-:Y:S01]  /*4150*/  USEL UR13, UR13, URZ, UP0 ;  /* 0x0000003f0d0d7287 */ /* 0x000fe20008000000 */
[----:B------:R-:W-:Y:S11]  /*4160*/  @!P0 BRA `(.L_x_34) ;  /* 0x0000000000048947 */ /* 0x000ff60003800000 */
[----:B------:R-:W-:Y:S01]  /*4170*/  BPT.TRAP 0x1 ;  /* 0x000000040000795c */ /* 0x000fe20000300000 */
.L_x_34:
[----:B------:R-:W-:-:S04]  /*4180*/  ULEA UR6, UR13, UR48, 0x3 ;  /* 0x000000300d067291 */ /* 0x000fc8000f8e183f */
[----:B------:R-:W-:-:S04]  /*4190*/  UIADD3 UR6, UR6, 0x9428, URZ ;  /* 0x0000942806067890 */ /* 0x000fc8000fffe03f */
[----:B------:R-:W-:-:S09]  /*41a0*/  UPRMT UR6, URZ, 0x654, UR6 ;  /* 0x000006543f067896 */ /* 0x000fd20008000006 */
[----:B------:R-:W-:Y:S01]  /*41b0*/  SYNCS.ARRIVE.TRANS64.RED.A1T0 RZ, [UR6], RZ ;  /* 0x000000ffffff79a7 */ /* 0x000fe20008100406 */
[----:B------:R-:W-:Y:S05]  /*41c0*/  @P1 BRA `(.L_x_35) ;  /* 0x0000000000041947 */ /* 0x000fea0003800000 */
[----:B------:R-:W-:Y:S01]  /*41d0*/  BPT.TRAP 0x1 ;  /* 0x000000040000795c */ /* 0x000fe20000300000 */
.L_x_35:
[----:B------:R-:W-:Y:S01]  /*41e0*/  UIADD3 UR38, UR38, 0x1, URZ ;  /* 0x0000000126267890 */ /* 0x000fe2000fffe03f */
[C---:B------:R-:W-:Y:S01]  /*41f0*/  ISETP.GT.AND P2, PT, R7.reuse, 0x2, PT ;  /* 0x000000020700780c */ /* 0x040fe20003f44270 */
[----:B------:R-:W-:Y:S01]  /*4200*/  UIADD3 UR13, UR13, 0x1, URZ ;  /* 0x000000010d0d7890 */ /* 0x000fe2000fffe03f */
[----:B------:R-:W-:Y:S01]  /*4210*/  VIADD R7, R7, 0xffffffff ;  /* 0xffffffff07077836 */ /* 0x000fe20000000000 */
[----:B------:R-:W-:Y:S01]  /*4220*/  UISETP.NE.AND UP1, UPT, UR38, 0x5, UPT ;  /* 0x000000052600788c */ /* 0x000fe2000bf25270 */
[----:B------:R-:W-:Y:S01]  /*4230*/  IADD3 R3, R3, 0x40, RZ ;  /* 0x0000004003037810 */ /* 0x000fe20007ffe0ff */
[----:B------:R-:W-:Y:S01]  /*4240*/  UISETP.NE.AND UP0, UPT, UR13, 0x5, UPT ;  /* 0x000000050d00788c */ /* 0x000fe2000bf05270 */
[----:B------:R-:W-:Y:S01]  /*4250*/  IMAD.MOV.U32 R9, RZ, RZ, R4 ;  /* 0x000000ffff097224 */ /* 0x000fe200078e0004 */
[----:B------:R-:W-:Y:S01]  /*4260*/  USEL UR6, URZ, 0x1, UP1 ;  /* 0x000000013f067887 */ /* 0x000fe20008800000 */
[----:B-1----:R-:W-:Y:S01]  /*4270*/  IMAD.MOV.U32 R11, RZ, RZ, R6 ;  /* 0x000000ffff0b7224 */ /* 0x002fe200078e0006 */
[----:B------:R-:W-:-:S02]  /*4280*/  USEL UR13, UR13, URZ, UP0 ;  /* 0x0000003f0d0d7287 */ /* 0x000fc40008000000 */
[----:B------:R-:W-:Y:S02]  /*4290*/  USEL UR38, UR38, URZ, UP1 ;  /* 0x0000003f26267287 */ /* 0x000fe40008800000 */
[----:B------:R-:W-:Y:S01]  /*42a0*/  LOP3.LUT R22, R76, UR6, RZ, 0x3c, !PT ;  /* 0x000000064c167c12 */ /* 0x000fe2000f8e3cff */
[----:B------:R-:W-:Y:S09]  /*42b0*/  @P2 BRA `(.L_x_36) ;  /* 0xffffffe800442947 */ /* 0x000ff2000383ffff */
.L_x_25:
[----:B------:R-:W-:-:S13]  /*42c0*/  ISETP.GE.AND P2, PT, R7, 0x1, PT ;  /* 0x000000010700780c */ /* 0x000fda0003f46270 */
[----:B------:R-:W-:Y:S05]  /*42d0*/  @!P2 BRA `(.L_x_37) ;  /* 0x0000001800d0a947 */ /* 0x000fea0003800000 */
[----:B------:R-:W-:Y:S01]  /*42e0*/  IMAD.MOV.U32 R8, RZ, RZ, R4 ;  /* 0x000000ffff087224 */ /* 0x000fe200078e0004 */
[----:B------:R-:W-:Y:S01]  /*42f0*/  ULDC UR15, c[0x0][0x28c] ;  /* 0x0000a300000f7ab9 */ /* 0x000fe20000000800 */
[----:B------:R-:W-:Y:S01]  /*4300*/  IMAD.MOV.U32 R9, RZ, RZ, R6 ;  /* 0x000000ffff097224 */ /* 0x000fe200078e0006 */
[----:B------:R-:W-:-:S06]  /*4310*/  ULDC UR14, c[0x0][0x604] ;  /* 0x00018100000e7ab9 */ /* 0x000fcc0000000800 */
.L_x_48:
[----:B------:R-:W-:Y:S05]  /*4320*/  @!P0 BRA `(.L_x_38) ;  /* 0x0000000000048947 */ /* 0x000fea0003800000 */
[----:B------:R-:W-:Y:S01]  /*4330*/  BPT.TRAP 0x1 ;  /* 0x000000040000795c */ /* 0x000fe20000300000 */
.L_x_38:
[----:B------:R-:W-:Y:S01]  /*4340*/  ULEA UR6, UR38, UR48, 0x3 ;  /* 0x0000003026067291 */ /* 0x000fe2000f8e183f */
[----:B------:R-:W-:-:S08]  /*4350*/  SHF.L.U32 R4, R22, 0x1f, RZ ;  /* 0x0000001f16047819 */ /* 0x000fd000000006ff */
[----:B------:R-:W1:Y:S02]  /*4360*/  SYNCS.PHASECHK.TRANS64.TRYWAIT P2, [UR6+0x9400], R4 ;  /* 0x00940004ff0075a7 */ /* 0x000e640008040146 */
[----:B-1----:R-:W-:Y:S05]  /*4370*/  @!P2 BRA `(.L_x_39) ;  /* 0x0000004400b0a947 */ /* 0x002fea0003800000 */
.L_x_124:
        /* <DEDUP_REMOVED lines=17> */
.L_x_40:
[C---:B-1----:R-:W-:Y:S01]  /*4490*/  VIADD R4, R3.reuse, 0x1 ;  /* 0x0000000103047836 */ /* 0x042fe20000000000 */
[C---:B------:R-:W-:Y:S01]  /*44a0*/  ISETP.GE.AND P5, PT, R3.reuse, UR15, PT ;  /* 0x0000000f03007c0c */ /* 0x040fe2000bfa6270 */
[C---:B------:R-:W-:Y:S01]  /*44b0*/  VIADD R6, R3.reuse, 0x8 ;  /* 0x0000000803067836 */ /* 0x040fe20000000000 */
[C---:B------:R-:W-:Y:S01]  /*44c0*/  IADD3 R10, R3.reuse, 0x9, RZ ;  /* 0x00000009030a7810 */ /* 0x040fe20007ffe0ff */
[----:B------:R-:W-:Y:S01]  /*44d0*/  ULEA UR6, UR38, UR48, 0x3 ;  /* 0x0000003026067291 */ /* 0x000fe2000f8e183f */
[----:B------:R-:W-:Y:S01]  /*44e0*/  ISETP.GE.AND P6, PT, R4, UR15, PT ;  /* 0x0000000f04007c0c */ /* 0x000fe2000bfc6270 */
[C---:B------:R-:W-:Y:S01]  /*44f0*/  VIADD R4, R3.reuse, 0x10 ;  /* 0x0000001003047836 */ /* 0x040fe20000000000 */
[----:B------:R-:W-:Y:S02]  /*4500*/  FSEL R26, R26, -INF , !P5 ;  /* 0xff8000001a1a7808 */ /* 0x000fe40006800000 */
[----:B------:R-:W-:Y:S01]  /*4510*/  ISETP.GE.AND P3, PT, R6, UR15, PT ;  /* 0x0000000f06007c0c */ /* 0x000fe2000bf66270 */
[C---:B------:R-:W-:Y:S01]  /*4520*/  VIADD R6, R3.reuse, 0x18 ;  /* 0x0000001803067836 */ /* 0x040fe20000000000 */
[----:B------:R-:W-:Y:S01]  /*4530*/  ISETP.GE.AND P4, PT, R4, UR15, PT ;  /* 0x0000000f04007c0c */ /* 0x000fe2000bf86270 */
[----:B------:R-:W-:Y:S01]  /*4540*/  VIADD R4, R3, 0x11 ;  /* 0x0000001103047836 */ /* 0x000fe20000000000 */
[----:B------:R-:W-:-:S02]  /*4550*/  FSEL R11, R24, -INF , !P5 ;  /* 0xff800000180b7808 */ /* 0x000fc40006800000 */
[----:B------:R-:W-:Y:S02]  /*4560*/  FSEL R27, R27, -INF , !P6 ;  /* 0xff8000001b1b7808 */ /* 0x000fe40007000000 */
[----:B------:R-:W-:Y:S02]  /*4570*/  ISETP.GE.AND P5, PT, R4, UR15, PT ;  /* 0x0000000f04007c0c */ /* 0x000fe4000bfa6270 */
[----:B------:R-:W-:Y:S02]  /*4580*/  FMNMX R4, R26, R9, !PT ;  /* 0x000000091a047209 */ /* 0x000fe40007800000 */
[----:B------:R-:W-:Y:S02]  /*4590*/  FSEL R25, R25, -INF , !P6 ;  /* 0xff80000019197808 */ /* 0x000fe40007000000 */
[----:B------:R-:W-:Y:S02]  /*45a0*/  ISETP.GE.AND P2, PT, R10, UR15, PT ;  /* 0x0000000f0a007c0c */ /* 0x000fe4000bf46270 */
[----:B------:R-:W-:Y:S01]  /*45b0*/  ISETP.GE.AND P6, PT, R6, UR15, PT ;  /* 0x0000000f06007c0c */ /* 0x000fe2000bfc6270 */
[----:B------:R-:W-:Y:S01]  /*45c0*/  VIADD R6, R3, 0x19 ;  /* 0x0000001903067836 */ /* 0x000fe20000000000 */
[----:B------:R-:W-:-:S02]  /*45d0*/  FSEL R30, R30, -INF , !P3 ;  /* 0xff8000001e1e7808 */ /* 0x000fc40005800000 */
[----:B------:R-:W-:Y:S02]  /*45e0*/  FMNMX R13, R27, R4, !PT ;  /* 0x000000041b0d7209 */ /* 0x000fe40007800000 */
[----:B------:R-:W-:Y:S02]  /*45f0*/  FSEL R31, R31, -INF , !P2 ;  /* 0xff8000001f1f7808 */ /* 0x000fe40005000000 */
[----:B------:R-:W-:Y:S02]  /*4600*/  FMNMX R4, R30, R13, !PT ;  /* 0x0000000d1e047209 */ /* 0x000fe40007800000 */
[----:B------:R-:W-:Y:S02]  /*4610*/  FSEL R28, R28, -INF , !P3 ;  /* 0xff8000001c1c7808 */ /* 0x000fe40005800000 */
[----:B------:R-:W-:Y:S01]  /*4620*/  ISETP.GE.AND P3, PT, R6, UR15, PT ;  /* 0x0000000f06007c0c */ /* 0x000fe2000bf66270 */
[----:B------:R-:W-:Y:S01]  /*4630*/  VIADD R6, R3, 0x20 ;  /* 0x0000002003067836 */ /* 0x000fe20000000000 */
[----:B------:R-:W-:-:S02]  /*4640*/  FSEL R34, R34, -INF , !P4 ;  /* 0xff80000022227808 */ /* 0x000fc40006000000 */
[----:B------:R-:W-:Y:S02]  /*4650*/  FMNMX R13, R31, R4, !PT ;  /* 0x000000041f0d7209 */ /* 0x000fe40007800000 */
[----:B------:R-:W-:Y:S02]  /*4660*/  FSEL R29, R29, -INF , !P2 ;  /* 0xff8000001d1d7808 */ /* 0x000fe40005000000 */
[----:B------:R-:W-:Y:S01]  /*4670*/  ISETP.GE.AND P2, PT, R6, UR15, PT ;  /* 0x0000000f06007c0c */ /* 0x000fe2000bf46270 */
[----:B------:R-:W-:Y:S01]  /*4680*/  VIADD R6, R3, 0x21 ;  /* 0x0000002103067836 */ /* 0x000fe20000000000 */
[----:B------:R-:W-:Y:S02]  /*4690*/  FSEL R35, R35, -INF , !P5 ;  /* 0xff80000023237808 */ /* 0x000fe40006800000 */
[----:B------:R-:W-:Y:S02]  /*46a0*/  FMNMX R4, R34, R13, !PT ;  /* 0x0000000d22047209 */ /* 0x000fe40007800000 */
        /* <DEDUP_REMOVED lines=8> */
[C---:B------:R-:W-:Y:S02]  /*4730*/  IADD3 R10, R3.reuse, 0x28, RZ ;  /* 0x00000028030a7810 */ /* 0x040fe40007ffe0ff */
[----:B------:R-:W-:Y:S01]  /*4740*/  ISETP.GE.AND P6, PT, R6, UR15, PT ;  /* 0x0000000f06007c0c */ /* 0x000fe2000bfc6270 */
[----:B------:R-:W-:Y:S01]  /*4750*/  VIADD R6, R3, 0x30 ;  /* 0x0000003003067836 */ /* 0x000fe20000000000 */
[----:B------:R-:W-:Y:S02]  /*4760*/  FSEL R42, R42, -INF , !P2 ;  /* 0xff8000002a2a7808 */ /* 0x000fe40005000000 */
[----:B------:R-:W-:Y:S02]  /*4770*/  FMNMX R13, R39, R4, !PT ;  /* 0x00000004270d7209 */ /* 0x000fe40007800000 */
[----:B------:R-:W-:Y:S02]  /*4780*/  FSEL R32, R32, -INF , !P4 ;  /* 0xff80000020207808 */ /* 0x000fe40006000000 */
[----:B------:R-:W-:-:S02]  /*4790*/  ISETP.GE.AND P4, PT, R10, UR15, PT ;  /* 0x0000000f0a007c0c */ /* 0x000fc4000bf86270 */
[----:B------:R-:W-:Y:S02]  /*47a0*/  FSEL R43, R43, -INF , !P5 ;  /* 0xff8000002b2b7808 */ /* 0x000fe40006800000 */
[----:B------:R-:W-:Y:S02]  /*47b0*/  FMNMX R4, R42, R13, !PT ;  /* 0x0000000d2a047209 */ /* 0x000fe40007800000 */
[----:B------:R-:W-:Y:S02]  /*47c0*/  FSEL R37, R37, -INF , !P3 ;  /* 0xff80000025257808 */ /* 0x000fe40005800000 */
[----:B------:R-:W-:Y:S01]  /*47d0*/  ISETP.GE.AND P3, PT, R6, UR15, PT ;  /* 0x0000000f06007c0c */ /* 0x000fe2000bf66270 */
[----:B------:R-:W-:Y:S01]  /*47e0*/  VIADD R6, R3, 0x31 ;  /* 0x0000003103067836 */ /* 0x000fe20000000000 */
[----:B------:R-:W-:Y:S02]  /*47f0*/  FSEL R46, R46, -INF , !P4 ;  /* 0xff8000002e2e7808 */ /* 0x000fe40006000000 */
[----:B------:R-:W-:-:S02]  /*4800*/  FMNMX R13, R43, R4, !PT ;  /* 0x000000042b0d7209 */ /* 0x000fc40007800000 */
[----:B------:R-:W-:Y:S02]  /*4810*/  FSEL R40, R40, -INF , !P2 ;  /* 0xff80000028287808 */ /* 0x000fe40005000000 */
[----:B------:R-:W-:Y:S01]  /*4820*/  ISETP.GE.AND P2, PT, R6, UR15, PT ;  /* 0x0000000f06007c0c */ /* 0x000fe2000bf46270 */
[----:B------:R-:W-:Y:S01]  /*4830*/  VIADD R6, R3, 0x38 ;  /* 0x0000003803067836 */ /* 0x000fe20000000000 */
[----:B------:R-:W-:Y:S02]  /*4840*/  FSEL R47, R47, -INF , !P6 ;  /* 0xff8000002f2f7808 */ /* 0x000fe40007000000 */
[----:B------:R-:W-:Y:S02]  /*4850*/  FMNMX R4, R46, R13, !PT ;  /* 0x0000000d2e047209 */ /* 0x000fe40007800000 */
        /* <DEDUP_REMOVED lines=12> */
[----:B------:R-:W-:Y:S02]  /*4920*/  FMNMX R4, R54, R13, !PT ;  /* 0x0000000d36047209 */ /* 0x000fe40007800000 */
[----:B------:R-:W-:Y:S02]  /*4930*/  P2R R15, PR, RZ, 0x2 ;  /* 0x00000002ff0f7803 */ /* 0x000fe40000000000 */
[----:B------:R-:W-:-:S02]  /*4940*/  FMNMX R10, R55, R4, !PT ;  /* 0x00000004370a7209 */ /* 0x000fc40007800000 */
[----:B------:R-:W-:Y:S02]  /*4950*/  FMNMX R4, R11, R8, !PT ;  /* 0x000000080b047209 */ /* 0x000fe40007800000 */
[----:B------:R-:W-:Y:S01]  /*4960*/  FSEL R45, R45, -INF , !P6 ;  /* 0xff8000002d2d7808 */ /* 0x000fe20007000000 */
[----:B------:R-:W1:Y:S01]  /*4970*/  SHFL.BFLY PT, R13, R10, 0x1, 0x1f ;  /* 0x0c201f000a0d7f89 */ /* 0x000e6200000e0000 */
[----:B------:R-:W-:Y:S02]  /*4980*/  FSEL R48, R48, -INF , !P3 ;  /* 0xff80000030307808 */ /* 0x000fe40005800000 */
[----:B------:R-:W-:Y:S02]  /*4990*/  FSEL R49, R49, -INF , !P2 ;  /* 0xff80000031317808 */ /* 0x000fe40005000000 */
[----:B------:R-:W-:Y:S02]  /*49a0*/  FSEL R52, R52, -INF , !P5 ;  /* 0xff80000034347808 */ /* 0x000fe40006800000 */
[----:B------:R-:W-:-:S02]  /*49b0*/  FSEL R53, R53, -INF , !P4 ;  /* 0xff80000035357808 */ /* 0x000fc40006000000 */
[----:B-1----:R-:W-:-:S05]  /*49c0*/  FMNMX R12, R10, R13, !PT ;  /* 0x0000000d0a0c7209 */ /* 0x002fca0007800000 */
[----:B------:R-:W1:Y:S02]  /*49d0*/  SHFL.BFLY PT, R13, R12, 0x2, 0x1f ;  /* 0x0c401f000c0d7f89 */ /* 0x000e6400000e0000 */
[----:B-1----:R-:W-:Y:S02]  /*49e0*/  FMNMX R6, R12, R13, !PT ;  /* 0x0000000d0c067209 */ /* 0x002fe40007800000 */
[----:B------:R-:W-:Y:S02]  /*49f0*/  FMNMX R13, R25, R4, !PT ;  /* 0x00000004190d7209 */ /* 0x000fe40007800000 */
[----:B------:R-:W-:Y:S02]  /*4a00*/  FSETP.NEU.AND P1, PT, R6, -INF , PT ;  /* 0xff8000000600780b */ /* 0x000fe40003f2d000 */
[----:B------:R-:W-:Y:S02]  /*4a10*/  FMNMX R4, R28, R13, !PT ;  /* 0x0000000d1c047209 */ /* 0x000fe40007800000 */
[----:B------:R-:W-:-:S02]  /*4a20*/  FSEL R14, R6, RZ, P1 ;  /* 0x000000ff060e7208 */ /* 0x000fc40000800000 */
[----:B------:R-:W-:Y:S02]  /*4a30*/  FMNMX R13, R29, R4, !PT ;  /* 0x000000041d0d7209 */ /* 0x000fe40007800000 */
[----:B------:R-:W-:Y:S01]  /*4a40*/  ISETP.NE.AND P1, PT, R15, RZ, PT ;  /* 0x000000ff0f00720c */ /* 0x000fe20003f25270 */
[----:B------:R-:W-:Y:S01]  /*4a50*/  FMUL R10, R14, UR14 ;  /* 0x0000000e0e0a7c20 */ /* 0x000fe20008400000 */
[----:B------:R-:W-:Y:S01]  /*4a60*/  FMNMX R4, R32, R13, !PT ;  /* 0x0000000d20047209 */ /* 0x000fe20007800000 */
[----:B------:R-:W-:Y:S02]  /*4a70*/  FADD R14, -R14, R9 ;  /* 0x000000090e0e7221 */ /* 0x000fe40000000100 */
[--C-:B------:R-:W-:Y:S01]  /*4a80*/  FFMA R26, R26, UR14, -R10.reuse ;  /* 0x0000000e1a1a7c23 */ /* 0x100fe2000800080a */
[----:B------:R-:W-:Y:S01]  /*4a90*/  FMNMX R13, R33, R4, !PT ;  /* 0x00000004210d7209 */ /* 0x000fe20007800000 */
[--C-:B------:R-:W-:Y:S01]  /*4aa0*/  FFMA R27, R27, UR14, -R10.reuse ;  /* 0x0000000e1b1b7c23 */ /* 0x100fe2000800080a */
[--C-:B------:R-:W-:Y:S01]  /*4ab0*/  FFMA R31, R31, UR14, -R10.reuse ;  /* 0x0000000e1f1f7c23 */ /* 0x100fe2000800080a */
        /* <DEDUP_REMOVED lines=16> */
[----:B------:R-:W-:Y:S01]  /*4bc0*/  @!P6 FMUL R26, R26, 0.5 ;  /* 0x3f0000001a1ae820 */ /* 0x000fe20000400000 */
[----:B------:R-:W-:Y:S01]  /*4bd0*/  FMNMX R4, R44, R13, !PT ;  /* 0x0000000d2c047209 */ /* 0x000fe20007800000 */
[--C-:B------:R-:W-:Y:S01]  /*4be0*/  FFMA R21, R47, UR14, -R10.reuse ;  /* 0x0000000e2f157c23 */ /* 0x100fe2000800080a */
[----:B------:R-:W-:Y:S01]  /*4bf0*/  FSETP.GEU.AND P4, PT, R34, -126, PT ;  /* 0xc2fc00002200780b */ /* 0x000fe20003f8e000 */
[----:B------:R-:W-:Y:S01]  /*4c00*/  @!P3 FMUL R27, R27, 0.5 ;  /* 0x3f0000001b1bb820 */ /* 0x000fe20000400000 */
[----:B------:R-:W-:Y:S01]  /*4c10*/  FMNMX R13, R45, R4, !PT ;  /* 0x000000042d0d7209 */ /* 0x000fe20007800000 */
[----:B------:R-:W1:Y:S01]  /*4c20*/  MUFU.EX2 R73, R26 ;  /* 0x0000001a00497308 */ /* 0x000e620000000800 */
[----:B------:R-:W-:Y:S01]  /*4c30*/  FFMA R24, R50, UR14, -R10 ;  /* 0x0000000e32187c23 */ /* 0x000fe2000800080a */
[----:B------:R-:W-:Y:S01]  /*4c40*/  @!P5 FMUL R31, R31, 0.5 ;  /* 0x3f0000001f1fd820 */ /* 0x000fe20000400000 */
[----:B------:R-:W-:Y:S01]  /*4c50*/  FMNMX R4, R48, R13, !PT ;  /* 0x0000000d30047209 */ /* 0x000fe20007800000 */
[----:B------:R-:W-:-:S02]  /*4c60*/  FMUL R14, R14, UR14 ;  /* 0x0000000e0e0e7c20 */ /* 0x000fc40008400000 */
[----:B------:R-:W-:Y:S01]  /*4c70*/  @!P2 FMUL R30, R30, 0.5 ;  /* 0x3f0000001e1ea820 */ /* 0x000fe20000400000 */
[----:B------:R-:W-:Y:S01]  /*4c80*/  FMNMX R13, R49, R4, !PT ;  /* 0x00000004310d7209 */ /* 0x000fe20007800000 */
[----:B------:R-:W2:Y:S02]  /*4c90*/  MUFU.EX2 R74, R27 ;  /* 0x0000001b004a7308 */ /* 0x000ea40000000800 */
[----:B------:R-:W-:Y:S01]  /*4ca0*/  @!P4 FMUL R34, R34, 0.5 ;  /* 0x3f0000002222c820 */ /* 0x000fe20000400000 */
[----:B------:R-:W-:-:S04]  /*4cb0*/  FMNMX R4, R52, R13, !PT ;  /* 0x0000000d34047209 */ /* 0x000fc80007800000 */
[----:B------:R-:W-:Y:S01]  /*4cc0*/  FMNMX R4, R53, R4, !PT ;  /* 0x0000000435047209 */ /* 0x000fe20007800000 */
[----:B------:R-:W3:Y:S01]  /*4cd0*/  MUFU.EX2 R76, R31 ;  /* 0x0000001f004c7308 */ /* 0x000ee20000000800 */
[----:B-1----:R-:W-:Y:S01]  /*4ce0*/  @!P6 FMUL R73, R73, R73 ;  /* 0x000000494949e220 */ /* 0x002fe20000400000 */
[----:B------:R-:W-:Y:S02]  /*4cf0*/  FSETP.GEU.AND P6, PT, R35, -126, PT ;  /* 0xc2fc00002300780b */ /* 0x000fe40003fce000 */
[----:B------:R-:W1:Y:S04]  /*4d00*/  SHFL.BFLY PT, R13, R4, 0x1, 0x1f ;  /* 0x0c201f00040d7f89 */ /* 0x000e6800000e0000 */
[----:B------:R-:W4:Y:S01]  /*4d10*/  MUFU.EX2 R75, R30 ;  /* 0x0000001e004b7308 */ /* 0x000f220000000800 */
        /* <DEDUP_REMOVED lines=8> */
[----:B----4-:R-:W-:Y:S01]  /*4da0*/  @!P2 FMUL R75, R75, R75 ;  /* 0x0000004b4b4ba220 */ /* 0x010fe20000400000 */
[----:B------:R-:W-:Y:S02]  /*4db0*/  FSETP.GEU.AND P2, PT, R39, -126, PT ;  /* 0xc2fc00002700780b */ /* 0x000fe40003f4e000 */
[----:B-1----:R-:W-:-:S03]  /*4dc0*/  FMNMX R4, R4, R13, !PT ;  /* 0x0000000d04047209 */ /* 0x002fc60007800000 */
[----:B------:R-:W-:Y:S01]  /*4dd0*/  @!P5 FMUL R12, R12, 0.5 ;  /* 0x3f0000000c0cd820 */ /* 0x000fe20000400000 */
[----:B------:R-:W1:Y:S01]  /*4de0*/  MUFU.EX2 R43, R38 ;  /* 0x00000026002b7308 */ /* 0x000e620000000800 */
[----:B--2---:R-:W-:Y:S01]  /*4df0*/  @!P4 FMUL R77, R77, R77 ;  /* 0x0000004d4d4dc220 */ /* 0x004fe20000400000 */
[----:B------:R-:W-:Y:S01]  /*4e00*/  FSETP.GEU.AND P4, PT, R15, -126, PT ;  /* 0xc2fc00000f00780b */ /* 0x000fe20003f8e000 */
[----:B------:R-:W2:Y:S04]  /*4e10*/  SHFL.BFLY PT, R13, R4, 0x2, 0x1f ;  /* 0x0c401f00040d7f89 */ /* 0x000ea800000e0000 */
[----:B------:R-:W-:Y:S01]  /*4e20*/  @!P2 FMUL R39, R39, 0.5 ;  /* 0x3f0000002727a820 */ /* 0x000fe20000400000 */
[----:B------:R4:W5:Y:S01]  /*4e30*/  MUFU.EX2 R46, R12 ;  /* 0x0000000c002e7308 */ /* 0x0009620000000800 */
[----:B---3--:R-:W-:Y:S01]  /*4e40*/  @!P6 FMUL R42, R42, R42 ;  /* 0x0000002a2a2ae220 */ /* 0x008fe20000400000 */
[----:B------:R-:W-:-:S05]  /*4e50*/  FSETP.GEU.AND P6, PT, R20, -126, PT ;  /* 0xc2fc00001400780b */ /* 0x000fca0003fce000 */
[----:B------:R-:W-:Y:S01]  /*4e60*/  @!P4 FMUL R15, R15, 0.5 ;  /* 0x3f0000000f0fc820 */ /* 0x000fe20000400000 */
[----:B------:R-:W3:Y:S01]  /*4e70*/  MUFU.EX2 R78, R39 ;  /* 0x00000027004e7308 */ /* 0x000ee20000000800 */
[----:B-1----:R-:W-:Y:S01]  /*4e80*/  @!P3 FMUL R43, R43, R43 ;  /* 0x0000002b2b2bb220 */ /* 0x002fe20000400000 */
[----:B------:R-:W-:Y:S01]  /*4e90*/  FSETP.GEU.AND P3, PT, R21, -126, PT ;  /* 0xc2fc00001500780b */ /* 0x000fe20003f6e000 */
[----:B----4-:R-:W-:-:S04]  /*4ea0*/  FFMA R12, R51, UR14, -R10 ;  /* 0x0000000e330c7c23 */ /* 0x010fc8000800080a */
[----:B------:R-:W-:Y:S01]  /*4eb0*/  @!P6 FMUL R20, R20, 0.5 ;  /* 0x3f0000001414e820 */ /* 0x000fe20000400000 */
[----:B------:R1:W4:Y:S01]  /*4ec0*/  MUFU.EX2 R47, R15 ;  /* 0x0000000f002f7308 */ /* 0x0003220000000800 */
[----:B-----5:R-:W-:Y:S01]  /*4ed0*/  @!P5 FMUL R46, R46, R46 ;  /* 0x0000002e2e2ed220 */ /* 0x020fe20000400000 */
[----:B------:R-:W-:Y:S02]  /*4ee0*/  FSETP.GEU.AND P5, PT, R12, -126, PT ;  /* 0xc2fc00000c00780b */ /* 0x000fe40003fae000 */
[----:B--2---:R-:W-:-:S03]  /*4ef0*/  FMNMX R4, R4, R13, !PT ;  /* 0x0000000d04047209 */ /* 0x004fc60007800000 */
[----:B------:R-:W-:Y:S01]  /*4f00*/  @!P3 FMUL R21, R21, 0.5 ;  /* 0x3f0000001515b820 */ /* 0x000fe20000400000 */
[----:B------:R2:W5:Y:S01]  /*4f10*/  MUFU.EX2 R50, R20 ;  /* 0x0000001400327308 */ /* 0x0005620000000800 */
[----:B---3--:R-:W-:Y:S01]  /*4f20*/  @!P2 FMUL R78, R78, R78 ;  /* 0x0000004e4e4ea220 */ /* 0x008fe20000400000 */
[----:B------:R-:W-:Y:S01]  /*4f30*/  FSETP.GEU.AND P2, PT, R24, -126, PT ;  /* 0xc2fc00001800780b */ /* 0x000fe20003f4e000 */
[----:B-1----:R-:W-:-:S04]  /*4f40*/  FFMA R15, R54, UR14, -R10 ;  /* 0x0000000e360f7c23 */ /* 0x002fc8000800080a */
[----:B------:R-:W-:Y:S01]  /*4f50*/  @!P5 FMUL R12, R12, 0.5 ;  /* 0x3f0000000c0cd820 */ /* 0x000fe20000400000 */
[----:B------:R-:W1:Y:S01]  /*4f60*/  MUFU.EX2 R51, R21 ;  /* 0x0000001500337308 */ /* 0x000e620000000800 */
[----:B----4-:R-:W-:Y:S01]  /*4f70*/  @!P4 FMUL R47, R47, R47 ;  /* 0x0000002f2f2fc220 */ /* 0x010fe20000400000 */
[----:B------:R-:W-:Y:S01]  /*4f80*/  FSETP.NEU.AND P4, PT, R4, -INF , PT ;  /* 0xff8000000400780b */ /* 0x000fe20003f8d000 */
[----:B--2---:R-:W-:-:S03]  /*4f90*/  FFMA R20, R55, UR14, -R10 ;  /* 0x0000000e37147c23 */ /* 0x004fc6000800080a */
[----:B------:R-:W-:Y:S01]  /*4fa0*/  FSEL R13, R4, RZ, P4 ;  /* 0x000000ff040d7208 */ /* 0x000fe20002000000 */
[----:B------:R-:W-:Y:S01]  /*4fb0*/  @!P2 FMUL R24, R24, 0.5 ;  /* 0x3f0000001818a820 */ /* 0x000fe20000400000 */
[----:B------:R-:W2:Y:S01]  /*4fc0*/  MUFU.EX2 R55, R12 ;  /* 0x0000000c00377308 */ /* 0x000ea20000000800 */
[----:B-----5:R-:W-:Y:S01]  /*4fd0*/  @!P6 FMUL R50, R50, R50 ;  /* 0x000000323232e220 */ /* 0x020fe20000400000 */
[----:B------:R-:W-:Y:S01]  /*4fe0*/  FSETP.GEU.AND P6, PT, R20, -126, PT ;  /* 0xc2fc00001400780b */ /* 0x000fe20003fce000 */
[----:B------:R-:W-:Y:S01]  /*4ff0*/  FMUL R10, R13, UR14 ;  /* 0x0000000e0d0a7c20 */ /* 0x000fe20008400000 */
[----:B------:R-:W-:Y:S01]  /*5000*/  FSETP.GEU.AND P4, PT, R15, -126, PT ;  /* 0xc2fc00000f00780b */ /* 0x000fe20003f8e000 */
[----:B------:R-:W-:Y:S01]  /*5010*/  FADD R13, -R13, R8 ;  /* 0x000000080d0d7221 */ /* 0x000fe20000000100 */
[----:B------:R-:W-:Y:S01]  /*5020*/  FADD R8, R73, R46 ;  /* 0x0000002e49087221 */ /* 0x000fe20000000000 */
[--C-:B------:R-:W-:Y:S01]  /*5030*/  FFMA R11, R11, UR14, -R10.reuse ;  /* 0x0000000e0b0b7c23 */ /* 0x100fe2000800080a */
[----:B------:R-:W3:Y:S01]  /*5040*/  MUFU.EX2 R54, R24 ;  /* 0x0000001800367308 */ /* 0x000ee20000000800 */
[----:B-1----:R-:W-:Y:S01]  /*5050*/  @!P3 FMUL R51, R51, R51 ;  /* 0x000000333333b220 */ /* 0x002fe20000400000 */
[--C-:B------:R-:W-:Y:S01]  /*5060*/  FFMA R28, R28, UR14, -R10.reuse ;  /* 0x0000000e1c1c7c23 */ /* 0x100fe2000800080a */
[--C-:B------:R-:W-:Y:S01]  /*5070*/  FFMA R25, R25, UR14, -R10.reuse ;  /* 0x0000000e19197c23 */ /* 0x100fe2000800080a */
[----:B------:R-:W-:Y:S01]  /*5080*/  FSETP.GEU.AND P3, PT, R11, -126, PT ;  /* 0xc2fc00000b00780b */ /* 0x000fe20003f6e000 */
[--C-:B------:R-:W-:Y:S01]  /*5090*/  FFMA R32, R32, UR14, -R10.reuse ;  /* 0x0000000e20207c23 */ /* 0x100fe2000800080a */
[--C-:B------:R-:W-:Y:S01]  /*50a0*/  FFMA R33, R33, UR14, -R10.reuse ;  /* 0x0000000e21217c23 */ /* 0x100fe2000800080a */
[----:B------:R-:W-:Y:S01]  /*50b0*/  @!P6 FMUL R20, R20, 0.5 ;  /* 0x3f0000001414e820 */ /* 0x000fe20000400000 */
[--C-:B------:R-:W-:Y:S01]  /*50c0*/  FFMA R29, R29, UR14, -R10.reuse ;  /* 0x0000000e1d1d7c23 */ /* 0x100fe2000800080a */
[----:B--2---:R-:W-:Y:S01]  /*50d0*/  @!P5 FMUL R55, R55, R55 ;  /* 0x000000373737d220 */ /* 0x004fe20000400000 */
[----:B------:R-:W-:Y:S01]  /*50e0*/  FSETP.GEU.AND P5, PT, R28, -126, PT ;  /* 0xc2fc00001c00780b */ /* 0x000fe20003fae000 */
[----:B------:R-:W-:Y:S01]  /*50f0*/  @!P4 FMUL R15, R15, 0.5 ;  /* 0x3f0000000f0fc820 */ /* 0x000fe20000400000 */
[----:B------:R-:W1:Y:S01]  /*5100*/  MUFU.EX2 R79, R20 ;  /* 0x00000014004f7308 */ /* 0x000e620000000800 */
[--C-:B------:R-:W-:Y:S01]  /*5110*/  FFMA R37, R37, UR14, -R10.reuse ;  /* 0x0000000e25257c23 */ /* 0x100fe2000800080a */
[--C-:B------:R-:W-:Y:S01]  /*5120*/  FFMA R36, R36, UR14, -R10.reuse ;  /* 0x0000000e24247c23 */ /* 0x100fe2000800080a */
[--C-:B------:R-:W-:Y:S01]  /*5130*/  FFMA R40, R40, UR14, -R10.reuse ;  /* 0x0000000e28287c23 */ /* 0x100fe2000800080a */
[--C-:B------:R-:W-:Y:S01]  /*5140*/  FFMA R41, R41, UR14, -R10.reuse ;  /* 0x0000000e29297c23 */ /* 0x100fe2000800080a */
[----:B------:R-:W-:Y:S01]  /*5150*/  @!P3 FMUL R11, R11, 0.5 ;  /* 0x3f0000000b0bb820 */ /* 0x000fe20000400000 */
[----:B---3--:R-:W-:Y:S01]  /*5160*/  @!P2 FMUL R54, R54, R54 ;  /* 0x000000363636a220 */ /* 0x008fe20000400000 */
[----:B------:R-:W-:Y:S01]  /*5170*/  FSETP.GEU.AND P2, PT, R25, -126, PT ;  /* 0xc2fc00001900780b */ /* 0x000fe20003f4e000 */
[----:B------:R-:W2:Y:S01]  /*5180*/  MUFU.EX2 R80, R15 ;  /* 0x0000000f00507308 */ /* 0x000ea20000000800 */
[--C-:B------:R-:W-:Y:S01]  /*5190*/  FFMA R44, R44, UR14, -R10.reuse ;  /* 0x0000000e2c2c7c23 */ /* 0x100fe2000800080a */
[--C-:B------:R-:W-:Y:S01]  /*51a0*/  FFMA R45, R45, UR14, -R10.reuse ;  /* 0x0000000e2d2d7c23 */ /* 0x100fe2000800080a */
[----:B------:R-:W-:Y:S01]  /*51b0*/  @!P5 FMUL R28, R28, 0.5 ;  /* 0x3f0000001c1cd820 */ /* 0x000fe20000400000 */
[--C-:B------:R-:W-:Y:S01]  /*51c0*/  FFMA R48, R48, UR14, -R10.reuse ;  /* 0x0000000e30307c23 */ /* 0x100fe2000800080a */
[--C-:B------:R-:W-:Y:S01]  /*51d0*/  FFMA R49, R49, UR14, -R10.reuse ;  /* 0x0000000e31317c23 */ /* 0x100fe2000800080a */
[--C-:B------:R-:W-:Y:S01]  /*51e0*/  FFMA R52, R52, UR14, -R10.reuse ;  /* 0x0000000e34347c23 */ /* 0x100fe2000800080a */
[----:B------:R-:W-:Y:S01]  /*51f0*/  FFMA R10, R53, UR14, -R10 ;  /* 0x0000000e350a7c23 */ /* 0x000fe2000800080a */
[----:B------:R-:W3:Y:S01]  /*5200*/  MUFU.EX2 R24, R11 ;  /* 0x0000000b00187308 */ /* 0x000ee20000000800 */
[----:B-1----:R-:W-:Y:S01]  /*5210*/  @!P6 FMUL R79, R79, R79 ;  /* 0x0000004f4f4fe220 */ /* 0x002fe20000400000 */
[----:B------:R-:W-:Y:S01]  /*5220*/  FSETP.GEU.AND P6, PT, R32, -126, PT ;  /* 0xc2fc00002000780b */ /* 0x000fe20003fce000 */
[----:B------:R-:W-:Y:S01]  /*5230*/  FMUL R13, R13, UR14 ;  /* 0x0000000e0d0d7c20 */ /* 0x000fe20008400000 */
[----:B------:R-:W-:Y:S01]  /*5240*/  @!P2 FMUL R25, R25, 0.5 ;  /* 0x3f0000001919a820 */ /* 0x000fe20000400000 */
[----:B------:R-:W-:-:S03]  /*5250*/  FADD R20, R75, R50 ;  /* 0x000000324b147221 */ /* 0x000fc60000000000 */
[----:B------:R-:W1:Y:S01]  /*5260*/  MUFU.EX2 R26, R28 ;  /* 0x0000001c001a7308 */ /* 0x000e620000000800 */
[----:B--2---:R-:W-:Y:S01]  /*5270*/  @!P4 FMUL R80, R80, R80 ;  /* 0x000000505050c220 */ /* 0x004fe20000400000 */
[----:B------:R-:W-:-:S03]  /*5280*/  FSETP.GEU.AND P4, PT, R29, -126, PT ;  /* 0xc2fc00001d00780b */ /* 0x000fc60003f8e000 */
[----:B------:R-:W-:Y:S02]  /*5290*/  FADD R27, R43, R80 ;  /* 0x000000502b1b7221 */ /* 0x000fe40000000000 */
[----:B------:R-:W-:Y:S01]  /*52a0*/  @!P6 FMUL R32, R32, 0.5 ;  /* 0x3f0000002020e820 */ /* 0x000fe20000400000 */
[----:B------:R2:W4:Y:S01]  /*52b0*/  MUFU.EX2 R15, R25 ;  /* 0x00000019000f7308 */ /* 0x0005220000000800 */
[----:B---3--:R-:W-:Y:S01]  /*52c0*/  @!P3 FMUL R24, R24, R24 ;  /* 0x000000181818b220 */ /* 0x008fe20000400000 */
[----:B------:R-:W-:-:S05]  /*52d0*/  FSETP.GEU.AND P3, PT, R33, -126, PT ;  /* 0xc2fc00002100780b */ /* 0x000fca0003f6e000 */
[----:B------:R-:W-:Y:S01]  /*52e0*/  @!P4 FMUL R29, R29, 0.5 ;  /* 0x3f0000001d1dc820 */ /* 0x000fe20000400000 */
[----:B------:R-:W3:Y:S01]  /*52f0*/  MUFU.EX2 R32, R32 ;  /* 0x0000002000207308 */ /* 0x000ee20000000800 */
[----:B-1----:R-:W-:Y:S01]  /*5300*/  @!P5 FMUL R26, R26, R26 ;  /* 0x0000001a1a1ad220 */ /* 0x002fe20000400000 */
[----:B------:R-:W-:Y:S01]  /*5310*/  FSETP.GEU.AND P5, PT, R37, -126, PT ;  /* 0xc2fc00002500780b */ /* 0x000fe20003fae000 */
[----:B--2---:R-:W-:-:S04]  /*5320*/  FADD R25, R77, R54 ;  /* 0x000000364d197221 */ /* 0x004fc80000000000 */
[----:B------:R-:W-:Y:S01]  /*5330*/  @!P3 FMUL R33, R33, 0.5 ;  /* 0x3f0000002121b820 */ /* 0x000fe20000400000 */
[----:B------:R1:W2:Y:S01]  /*5340*/  MUFU.EX2 R11, R29 ;  /* 0x0000001d000b7308 */ /* 0x0002a20000000800 */
[----:B----4-:R-:W-:Y:S01]  /*5350*/  @!P2 FMUL R15, R15, R15 ;  /* 0x0000000f0f0fa220 */ /* 0x010fe20000400000 */
[----:B------:R-:W-:-:S05]  /*5360*/  FSETP.GEU.AND P2, PT, R36, -126, PT ;  /* 0xc2fc00002400780b */ /* 0x000fca0003f4e000 */
[----:B------:R-:W-:Y:S01]  /*5370*/  @!P5 FMUL R37, R37, 0.5 ;  /* 0x3f0000002525d820 */ /* 0x000fe20000400000 */
[----:B------:R-:W4:Y:S01]  /*5380*/  MUFU.EX2 R33, R33 ;  /* 0x0000002100217308 */ /* 0x000f220000000800 */
[----:B---3--:R-:W-:Y:S01]  /*5390*/  @!P6 FMUL R32, R32, R32 ;  /* 0x000000202020e220 */ /* 0x008fe20000400000 */
[----:B------:R-:W-:Y:S01]  /*53a0*/  FSETP.GEU.AND P6, PT, R41, -126, PT ;  /* 0xc2fc00002900780b */ /* 0x000fe20003fce000 */
[----:B-1----:R-:W-:-:S04]  /*53b0*/  FADD R29, R78, R79 ;  /* 0x0000004f4e1d7221 */ /* 0x002fc80000000000 */
[----:B------:R-:W-:Y:S01]  /*53c0*/  @!P2 FMUL R36, R36, 0.5 ;  /* 0x3f0000002424a820 */ /* 0x000fe20000400000 */
[----:B------:R-:W1:Y:S01]  /*53d0*/  MUFU.EX2 R37, R37 ;  /* 0x0000002500257308 */ /* 0x000e620000000800 */
[----:B--2---:R-:W-:Y:S01]  /*53e0*/  @!P4 FMUL R11, R11, R11 ;  /* 0x0000000b0b0bc220 */ /* 0x004fe20000400000 */
[----:B------:R-:W-:-:S05]  /*53f0*/  FSETP.GEU.AND P4, PT, R40, -126, PT ;  /* 0xc2fc00002800780b */ /* 0x000fca0003f8e000 */
[----:B------:R-:W-:Y:S01]  /*5400*/  @!P6 FMUL R41, R41, 0.5 ;  /* 0x3f0000002929e820 */ /* 0x000fe20000400000 */
[----:B------:R-:W2:Y:S01]  /*5410*/  MUFU.EX2 R30, R36 ;  /* 0x00000024001e7308 */ /* 0x000ea20000000800 */
[----:B----4-:R-:W-:Y:S01]  /*5420*/  @!P3 FMUL R33, R33, R33 ;  /* 0x000000212121b220 */ /* 0x010fe20000400000 */
[----:B------:R-:W-:-:S05]  /*5430*/  FSETP.GEU.AND P3, PT, R44, -126, PT ;  /* 0xc2fc00002c00780b */ /* 0x000fca0003f6e000 */
[----:B------:R-:W-:Y:S01]  /*5440*/  @!P4 FMUL R40, R40, 0.5 ;  /* 0x3f0000002828c820 */ /* 0x000fe20000400000 */
[----:B------:R-:W3:Y:S01]  /*5450*/  MUFU.EX2 R12, R41 ;  /* 0x00000029000c7308 */ /* 0x000ee20000000800 */
[----:B-1----:R-:W-:Y:S01]  /*5460*/  @!P5 FMUL R37, R37, R37 ;  /* 0x000000252525d220 */ /* 0x002fe20000400000 */
[----:B------:R-:W-:-:S05]  /*5470*/  FSETP.GEU.AND P5, PT, R48, -126, PT ;  /* 0xc2fc00003000780b */ /* 0x000fca0003fae000 */
[----:B------:R-:W-:Y:S01]  /*5480*/  @!P3 FMUL R44, R44, 0.5 ;  /* 0x3f0000002c2cb820 */ /* 0x000fe20000400000 */
[----:B------:R1:W4:Y:S01]  /*5490*/  MUFU.EX2 R21, R40 ;  /* 0x0000002800157308 */ /* 0x0003220000000800 */
[----:B--2---:R-:W-:Y:S01]  /*54a0*/  @!P2 FMUL R30, R30, R30 ;  /* 0x0000001e1e1ea220 */ /* 0x004fe20000400000 */
[----:B------:R-:W-:-:S05]  /*54b0*/  FSETP.GEU.AND P2, PT, R45, -126, PT ;  /* 0xc2fc00002d00780b */ /* 0x000fca0003f4e000 */
[----:B------:R-:W-:Y:S01]  /*54c0*/  @!P5 FMUL R48, R48, 0.5 ;  /* 0x3f0000003030d820 */ /* 0x000fe20000400000 */
[----:B------:R-:W2:Y:S01]  /*54d0*/  MUFU.EX2 R35, R44 ;  /* 0x0000002c00237308 */ /* 0x000ea20000000800 */
[----:B---3--:R-:W-:Y:S01]  /*54e0*/  @!P6 FMUL R12, R12, R12 ;  /* 0x0000000c0c0ce220 */ /* 0x008fe20000400000 */
[----:B------:R-:W-:Y:S01]  /*54f0*/  FSETP.GEU.AND P6, PT, R52, -126, PT ;  /* 0xc2fc00003400780b */ /* 0x000fe20003fce000 */
[----:B-1----:R-:W-:Y:S01]  /*5500*/  FADD R40, R8, R25 ;  /* 0x0000001908287221 */ /* 0x002fe20000000000 */
[----:B------:R-:W-:Y:S01]  /*5510*/  FADD R8, R74, R47 ;  /* 0x0000002f4a087221 */ /* 0x000fe20000000000 */
[----:B------:R-:W-:Y:S02]  /*5520*/  FADD R25, R42, R55 ;  /* 0x000000372a197221 */ /* 0x000fe40000000000 */
[----:B------:R-:W-:Y:S01]  /*5530*/  @!P2 FMUL R45, R45, 0.5 ;  /* 0x3f0000002d2da820 */ /* 0x000fe20000400000 */
[----:B------:R-:W1:Y:S01]  /*5540*/  MUFU.EX2 R39, R48 ;  /* 0x0000003000277308 */ /* 0x000e620000000800 */
[----:B----4-:R-:W-:Y:S01]  /*5550*/  @!P4 FMUL R21, R21, R21 ;  /* 0x000000151515c220 */ /* 0x010fe20000400000 */
[----:B------:R-:W-:Y:S01]  /*5560*/  FSETP.GEU.AND P4, PT, R49, -126, PT ;  /* 0xc2fc00003100780b */ /* 0x000fe20003f8e000 */
[----:B------:R-:W-:-:S02]  /*5570*/  FADD R41, R8, R25 ;  /* 0x0000001908297221 */ /* 0x000fc40000000000 */
[----:B------:R-:W-:Y:S01]  /*5580*/  FADD R8, R24, R21 ;  /* 0x0000001518087221 */ /* 0x000fe20000000000 */
[----:B------:R-:W-:Y:S01]  /*5590*/  F2FP.BF16.F32.PACK_AB R24, R15, R24 ;  /* 0x000000180f18723e */ /* 0x000fe200000010ff */
[----:B------:R-:W-:Y:S01]  /*55a0*/  @!P6 FMUL R52, R52, 0.5 ;  /* 0x3f0000003434e820 */ /* 0x000fe20000400000 */
[----:B------:R3:W4:Y:S01]  /*55b0*/  MUFU.EX2 R34, R45 ;  /* 0x0000002d00227308 */ /* 0x0007220000000800 */
[----:B--2---:R-:W-:Y:S01]  /*55c0*/  @!P3 FMUL R35, R35, R35 ;  /* 0x000000232323b220 */ /* 0x004fe20000400000 */
[----:B------:R-:W-:-:S05]  /*55d0*/  FSETP.GEU.AND P3, PT, R10, -126, PT ;  /* 0xc2fc00000a00780b */ /* 0x000fca0003f6e000 */
[----:B------:R-:W-:Y:S01]  /*55e0*/  @!P4 FMUL R49, R49, 0.5 ;  /* 0x3f0000003131c820 */ /* 0x000fe20000400000 */
[----:B------:R-:W2:Y:S01]  /*55f0*/  MUFU.EX2 R9, R52 ;  /* 0x0000003400097308 */ /* 0x000ea20000000800 */
[----:B-1----:R-:W-:Y:S01]  /*5600*/  @!P5 FMUL R39, R39, R39 ;  /* 0x000000272727d220 */ /* 0x002fe20000400000 */
[----:B------:R-:W-:Y:S01]  /*5610*/  FSETP.GEU.AND P5, PT, R13, -126, PT ;  /* 0xc2fc00000d00780b */ /* 0x000fe20003fae000 */
[----:B---3--:R-:W-:Y:S02]  /*5620*/  FADD R45, R20, R27 ;  /* 0x0000001b142d7221 */ /* 0x008fe40000000000 */
[----:B------:R-:W-:Y:S02]  /*5630*/  FADD R25, R32, R39 ;  /* 0x0000002720197221 */ /* 0x000fe40000000000 */
[----:B------:R-:W-:Y:S01]  /*5640*/  @!P3 FMUL R10, R10, 0.5 ;  /* 0x3f0000000a0ab820 */ /* 0x000fe20000400000 */
[----:B------:R-:W1:Y:S01]  /*5650*/  MUFU.EX2 R36, R49 ;  /* 0x0000003100247308 */ /* 0x000e620000000800 */
[----:B----4-:R-:W-:Y:S01]  /*5660*/  @!P2 FMUL R34, R34, R34 ;  /* 0x000000222222a220 */ /* 0x010fe20000400000 */
[----:B------:R-:W-:Y:S01]  /*5670*/  FSETP.GEU.AND P2, PT, R14, -126, PT ;  /* 0xc2fc00000e00780b */ /* 0x000fe20003f4e000 */
[----:B------:R-:W-:Y:S01]  /*5680*/  FADD R8, R8, R25 ;  /* 0x0000001908087221 */ /* 0x000fe20000000000 */
[----:B------:R-:W-:Y:S01]  /*5690*/  FADD R40, R40, R45 ;  /* 0x0000002d28287221 */ /* 0x000fe20000000000 */
[----:B------:R-:W-:Y:S01]  /*56a0*/  FADD R20, R11, R34 ;  /* 0x000000220b147221 */ /* 0x000fe20000000000 */
[----:B------:R-:W-:Y:S01]  /*56b0*/  F2FP.BF16.F32.PACK_AB R34, R34, R35 ;  /* 0x000000232222723e */ /* 0x000fe200000010ff */
[----:B------:R-:W-:Y:S01]  /*56c0*/  @!P5 FMUL R13, R13, 0.5 ;  /* 0x3f0000000d0dd820 */ /* 0x000fe20000400000 */
[----:B------:R3:W4:Y:S01]  /*56d0*/  MUFU.EX2 R38, R10 ;  /* 0x0000000a00267308 */ /* 0x0007220000000800 */
[----:B--2---:R-:W-:Y:S01]  /*56e0*/  @!P6 FMUL R9, R9, R9 ;  /* 0x000000090909e220 */ /* 0x004fe20000400000 */
[----:B------:R-:W-:-:S05]  /*56f0*/  F2FP.BF16.F32.PACK_AB R25, R74, R73 ;  /* 0x000000494a19723e */ /* 0x000fca00000010ff */
[----:B------:R-:W-:Y:S01]  /*5700*/  @!P2 FMUL R14, R14, 0.5 ;  /* 0x3f0000000e0ea820 */ /* 0x000fe20000400000 */
[----:B------:R-:W2:Y:S01]  /*5710*/  MUFU.EX2 R13, R13 ;  /* 0x0000000d000d7308 */ /* 0x000ea20000000800 */
[----:B---3--:R-:W-:Y:S01]  /*5720*/  FADD R10, R76, R51 ;  /* 0x000000334c0a7221 */ /* 0x008fe20000000000 */
[----:B-1----:R-:W-:-:S03]  /*5730*/  @!P4 FMUL R36, R36, R36 ;  /* 0x000000242424c220 */ /* 0x002fc60000400000 */
[----:B------:R-:W-:Y:S01]  /*5740*/  FADD R44, R10, R29 ;  /* 0x0000001d0a2c7221 */ /* 0x000fe20000000000 */
[----:B------:R-:W-:Y:S01]  /*5750*/  FADD R10, R15, R12 ;  /* 0x0000000c0f0a7221 */ /* 0x000fe20000000000 */
[----:B------:R-:W-:Y:S01]  /*5760*/  FADD R27, R33, R36 ;  /* 0x00000024211b7221 */ /* 0x000fe20000000000 */
[----:B------:R1:W3:Y:S01]  /*5770*/  MUFU.EX2 R28, R14 ;  /* 0x0000000e001c7308 */ /* 0x0002e20000000800 */
[----:B----4-:R-:W-:Y:S01]  /*5780*/  @!P3 FMUL R38, R38, R38 ;  /* 0x000000262626b220 */ /* 0x010fe20000400000 */
[----:B------:R-:W-:Y:S01]  /*5790*/  FADD R29, R30, R9 ;  /* 0x000000091e1d7221 */ /* 0x000fe20000000000 */
[----:B------:R-:W-:Y:S01]  /*57a0*/  FADD R10, R10, R27 ;  /* 0x0000001b0a0a7221 */ /* 0x000fe20000000000 */
[----:B------:R-:W-:Y:S01]  /*57b0*/  FADD R41, R41, R44 ;  /* 0x0000002c29297221 */ /* 0x000fe20000000000 */
[C---:B------:R-:W-:Y:S01]  /*57c0*/  FADD R31, R37.reuse, R38 ;  /* 0x00000026251f7221 */ /* 0x040fe20000000000 */
[----:B------:R-:W-:Y:S02]  /*57d0*/  F2FP.BF16.F32.PACK_AB R30, R37, R30 ;  /* 0x0000001e251e723e */ /* 0x000fe400000010ff */
[----:B------:R-:W-:Y:S01]  /*57e0*/  FADD R41, R40, R41 ;  /* 0x0000002928297221 */ /* 0x000fe20000000000 */
[----:B-1----:R-:W-:Y:S01]  /*57f0*/  FADD R14, R26, R35 ;  /* 0x000000231a0e7221 */ /* 0x002fe20000000000 */
[----:B------:R-:W-:Y:S01]  /*5800*/  FADD R31, R20, R31 ;  /* 0x0000001f141f7221 */ /* 0x000fe20000000000 */
[----:B--2---:R-:W-:Y:S01]  /*5810*/  @!P5 FMUL R13, R13, R13 ;  /* 0x0000000d0d0dd220 */ /* 0x004fe20000400000 */
[----:B------:R-:W-:Y:S01]  /*5820*/  F2FP.BF16.F32.PACK_AB R27, R76, R75 ;  /* 0x0000004b4c1b723e */ /* 0x000fe200000010ff */
[----:B------:R-:W-:Y:S01]  /*5830*/  FADD R29, R14, R29 ;  /* 0x0000001d0e1d7221 */ /* 0x000fe20000000000 */
[----:B------:R-:W-:Y:S01]  /*5840*/  FADD R31, R10, R31 ;  /* 0x0000001f0a1f7221 */ /* 0x000fe20000000000 */
[----:B------:R-:W-:Y:S01]  /*5850*/  SHF.L.U32 R10, R22, 0x1f, RZ ;  /* 0x0000001f160a7819 */ /* 0x000fe200000006ff */
[----:B------:R-:W-:Y:S01]  /*5860*/  FMUL R56, R56, R13 ;  /* 0x0000000d38387220 */ /* 0x000fe20000400000 */
[----:B------:R-:W-:Y:S01]  /*5870*/  FADD R8, R8, R29 ;  /* 0x0000001d08087221 */ /* 0x000fe20000000000 */
[----:B---3--:R-:W-:Y:S01]  /*5880*/  @!P2 FMUL R28, R28, R28 ;  /* 0x0000001c1c1ca220 */ /* 0x008fe20000400000 */
[----:B------:R1:W2:Y:S01]  /*5890*/  SYNCS.PHASECHK.TRANS64.TRYWAIT P2, [UR6+0x9400], R10 ;  /* 0x0094000aff0075a7 */ /* 0x0002a20008040146 */
[----:B------:R-:W-:Y:S01]  /*58a0*/  F2FP.BF16.F32.PACK_AB R29, R42, R77 ;  /* 0x0000004d2a1d723e */ /* 0x000fe200000010ff */
[----:B------:R-:W-:Y:S01]  /*58b0*/  FADD R8, R8, R31 ;  /* 0x0000001f08087221 */ /* 0x000fe20000000000 */
[----:B------:R-:W-:Y:S01]  /*58c0*/  FFMA R5, R28, R5, R41 ;  /* 0x000000051c057223 */ /* 0x000fe20000000029 */
        /* <DEDUP_REMOVED lines=8> */
[----:B------:R-:W-:Y:S01]  /*5950*/  F2FP.BF16.F32.PACK_AB R28, R33, R32 ;  /* 0x00000020211c723e */ /* 0x000fe200000010ff */
[----:B------:R-:W-:Y:S01]  /*5960*/  FFMA R0, R13, R0, R8 ;  /* 0x000000000d007223 */ /* 0x000fe20000000008 */
        /* <DEDUP_REMOVED lines=13> */
[----:B------:R-:W-:-:S02]  /*5a40*/  F2FP.BF16.F32.PACK_AB R37, R55, R54 ;  /* 0x000000363725723e */ /* 0x000fc400000010ff */
[----:B------:R-:W-:Y:S01]  /*5a50*/  F2FP.BF16.F32.PACK_AB R38, R38, R9 ;  /* 0x000000092626723e */ /* 0x000fe200000010ff */
[----:B-1----:R-:W-:Y:S06]  /*5a60*/  @!P0 BRA `(.L_x_41) ;  /* 0x0000000000048947 */ /* 0x002fec0003800000 */
[----:B------:R-:W-:Y:S01]  /*5a70*/  BPT.TRAP 0x1 ;  /* 0x000000040000795c */ /* 0x000fe20000300000 */
.L_x_41:
[----:B--2---:R-:W-:Y:S05]  /*5a80*/  @P2 BRA `(.L_x_42) ;  /* 0x0000000000082947 */ /* 0x004fea0003800000 */
[----:B------:R-:W1:Y:S02]  /*5a90*/  SYNCS.PHASECHK.TRANS64.TRYWAIT P2, [UR6+0x9400], R10 ;  /* 0x0094000aff0075a7 */ /* 0x000e640008040146 */
[----:B-1----:R-:W-:Y:S05]  /*5aa0*/  @!P2 BRA `(.L_x_43) ;  /* 0x0000002c00fca947 */ /* 0x002fea0003800000 */
.L_x_42:
        /* <DEDUP_REMOVED lines=24> */
.L_x_44:
[----:B------:R-:W-:-:S04]  /*5c30*/  ULEA UR6, UR13, UR48, 0x3 ;  /* 0x000000300d067291 */ /* 0x000fc8000f8e183f */
[----:B------:R-:W-:-:S04]  /*5c40*/  UIADD3 UR6, UR6, 0x9428, URZ ;  /* 0x0000942806067890 */ /* 0x000fc8000fffe03f */
[----:B------:R-:W-:-:S09]  /*5c50*/  UPRMT UR6, URZ, 0x654, UR6 ;  /* 0x000006543f067896 */ /* 0x000fd20008000006 */
[----:B------:R-:W-:Y:S01]  /*5c60*/  SYNCS.ARRIVE.TRANS64.RED.A1T0 RZ, [UR6], RZ ;  /* 0x000000ffffff79a7 */ /* 0x000fe20008100406 */
[----:B------:R-:W-:Y:S05]  /*5c70*/  @P1 BRA `(.L_x_45) ;  /* 0x0000000000041947 */ /* 0x000fea0003800000 */
[----:B------:R-:W-:Y:S01]  /*5c80*/  BPT.TRAP 0x1 ;  /* 0x000000040000795c */ /* 0x000fe20000300000 */
.L_x_45:
[----:B------:R-:W-:-:S04]  /*5c90*/  UIADD3 UR13, UR13, 0x1, URZ ;  /* 0x000000010d0d7890 */ /* 0x000fc8000fffe03f */
[----:B------:R-:W-:-:S04]  /*5ca0*/  UISETP.NE.AND UP0, UPT, UR13, 0x5, UPT ;  /* 0x000000050d00788c */ /* 0x000fc8000bf05270 */
[----:B------:R-:W-:Y:S01]  /*5cb0*/  USEL UR13, UR13, URZ, UP0 ;  /* 0x0000003f0d0d7287 */ /* 0x000fe20008000000 */
[----:B------:R-:W-:Y:S11]  /*5cc0*/  @!P0 BRA `(.L_x_46) ;  /* 0x0000000000048947 */ /* 0x000ff60003800000 */
[----:B------:R-:W-:Y:S01]  /*5cd0*/  BPT.TRAP 0x1 ;  /* 0x000000040000795c */ /* 0x000fe20000300000 */
.L_x_46:
[----:B------:R-:W-:-:S04]  /*5ce0*/  ULEA UR6, UR13, UR48, 0x3 ;  /* 0x000000300d067291 */ /* 0x000fc8000f8e183f */
[----:B------:R-:W-:-:S04]  /*5cf0*/  UIADD3 UR6, UR6, 0x9428, URZ ;  /* 0x0000942806067890 */ /* 0x000fc8000fffe03f */
[----:B------:R-:W-:-:S09]  /*5d00*/  UPRMT UR6, URZ, 0x654, UR6 ;  /* 0x000006543f067896 */ /* 0x000fd20008000006 */
[----:B------:R-:W-:Y:S01]  /*5d10*/  SYNCS.ARRIVE.TRANS64.RED.A1T0 RZ, [UR6], RZ ;  /* 0x000000ffffff79a7 */ /* 0x000fe20008100406 */
[----:B------:R-:W-:Y:S05]  /*5d20*/  @P1 BRA `(.L_x_47) ;  /* 0x0000000000041947 */ /* 0x000fea0003800000 */
[----:B------:R-:W-:Y:S01]  /*5d30*/  BPT.TRAP 0x1 ;  /* 0x000000040000795c */ /* 0x000fe20000300000 */
.L_x_47:
        /* <DEDUP_REMOVED lines=14> */
.L_x_37:
[----:B------:R-:W-:-:S04]  /*5e20*/  ULOP3.LUT UR4, UR46, 0x1, URZ, 0xfc, !UPT ;  /* 0x000000012e047892 */ /* 0x000fc8000f8efc3f */
[----:B------:R-:W-:-:S06]  /*5e30*/  UISETP.NE.AND UP0, UPT, UR4, 0x3, UPT ;  /* 0x000000030400788c */ /* 0x000fcc000bf05270 */
[----:B------:R-:W-:-:S13]  /*5e40*/  PLOP3.LUT P2, PT, PT, PT, UP0, 0x80, 0x0 ;  /* 0x000000000000781c */ /* 0x000fda0003f4f008 */
[----:B------:R-:W-:Y:S05]  /*5e50*/  @!P2 BRA `(.L_x_49) ;  /* 0x000000000004a947 */ /* 0x000fea0003800000 */
[----:B------:R-:W-:Y:S01]  /*5e60*/  BPT.TRAP 0x1 ;  /* 0x000000040000795c */ /* 0x000fe20000300000 */
.L_x_49:
[----:B------:R-:W-:Y:S02]  /*5e70*/  UISETP.GT.U32.AND UP0, UPT, UR46, 0x1, UPT ;  /* 0x000000012e00788c */ /* 0x000fe4000bf04070 */
[----:B------:R-:W-:-:S04]  /*5e80*/  ULEA UR4, UR36, UR48, 0x3 ;  /* 0x0000003024047291 */ /* 0x000fc8000f8e183f */
[----:B------:R-:W-:Y:S01]  /*5e90*/  UIADD3 UR4, UR4, 0x9460, URZ ;  /* 0x0000946004047890 */ /* 0x000fe2000fffe03f */
[----:B------:R-:W-:-:S03]  /*5ea0*/  PLOP3.LUT P2, PT, PT, PT, UP0, 0x80, 0x0 ;  /* 0x000000000000781c */ /* 0x000fc60003f4f008 */
[----:B------:R-:W-:-:S09]  /*5eb0*/  UPRMT UR4, URZ, 0x654, UR4 ;  /* 0x000006543f047896 */ /* 0x000fd20008000004 */
[----:B------:R-:W-:Y:S01]  /*5ec0*/  SYNCS.ARRIVE.TRANS64.RED.A1T0 RZ, [UR4], RZ ;  /* 0x000000ffffff79a7 */ /* 0x000fe20008100404 */
[----:B------:R-:W-:Y:S05]  /*5ed0*/  @P2 BRA `(.L_x_50) ;  /* 0x0000000000042947 */ /* 0x000fea0003800000 */
[----:B------:R-:W-:Y:S01]  /*5ee0*/  BPT.TRAP 0x1 ;  /* 0x000000040000795c */ /* 0x000fe20000300000 */
.L_x_50:
[----:B------:R-:W-:Y:S05]  /*5ef0*/  @!P0 BRA `(.L_x_51) ;  /* 0x0000000000048947 */ /* 0x000fea0003800000 */
[----:B------:R-:W-:Y:S01]  /*5f00*/  BPT.TRAP 0x1 ;  /* 0x000000040000795c */ /* 0x000fe20000300000 */
.L_x_51:
[----:B------:R-:W-:-:S04]  /*5f10*/  ULEA UR13, UR13, UR48, 0x3 ;  /* 0x000000300d0d7291 */ /* 0x000fc8000f8e183f */
[----:B------:R-:W-:-:S04]  /*5f20*/  UIADD3 UR13, UR13, 0x9428, URZ ;  /* 0x000094280d0d7890 */ /* 0x000fc8000fffe03f */
[----:B------:R-:W-:-:S09]  /*5f30*/  UPRMT UR13, URZ, 0x654, UR13 ;  /* 0x000006543f0d7896 */ /* 0x000fd2000800000d */
[----:B------:R-:W-:Y:S01]  /*5f40*/  SYNCS.ARRIVE.TRANS64.RED.A1T0 RZ, [UR13], RZ ;  /* 0x000000ffffff79a7 */ /* 0x000fe2000810040d */
[----:B------:R-:W-:Y:S05]  /*5f50*/  @P1 BRA `(.L_x_52) ;  /* 0x0000000000041947 */ /* 0x000fea0003800000 */
[----:B------:R-:W-:Y:S01]  /*5f60*/  BPT.TRAP 0x1 ;  /* 0x000000040000795c */ /* 0x000fe20000300000 */
.L_x_52:
[----:B------:R-:W1:Y:S01]  /*5f70*/  SHFL.BFLY PT, R3, R0, 0x1, 0x1f ;  /* 0x0c201f0000037f89 */ /* 0x000e6200000e0000 */
[----:B------:R-:W-:Y:S01]  /*5f80*/  BSSY B0, `(.L_x_53) ;  /* 0x0000023000007945 */ /* 0x000fe20003800000 */
[----:B------:R-:W-:Y:S02]  /*5f90*/  IMAD.MOV.U32 R7, RZ, RZ, 0x7f800000 ;  /* 0x7f800000ff077424 */ /* 0x000fe400078e00ff */
[----:B------:R-:W2:Y:S01]  /*5fa0*/  SHFL.BFLY PT, R8, R5, 0x1, 0x1f ;  /* 0x0c201f0005087f89 */ /* 0x000ea200000e0000 */
[----:B------:R-:W-:Y:S02]  /*5fb0*/  IMAD.MOV.U32 R11, RZ, RZ, 0x7f800000 ;  /* 0x7f800000ff0b7424 */ /* 0x000fe400078e00ff */
[----:B-1----:R-:W-:Y:S01]  /*5fc0*/  FADD R3, R3, R0 ;  /* 0x0000000003037221 */ /* 0x002fe20000000000 */
[----:B--2---:R-:W-:-:S04]  /*5fd0*/  FADD R15, R8, R5 ;  /* 0x00000005080f7221 */ /* 0x004fc80000000000 */
[----:B------:R-:W1:Y:S01]  /*5fe0*/  SHFL.BFLY PT, R10, R3, 0x2, 0x1f ;  /* 0x0c401f00030a7f89 */ /* 0x000e6200000e0000 */
[----:B------:R-:W-:-:S03]  /*5ff0*/  IMAD.MOV.U32 R8, RZ, RZ, 0x3f800000 ;  /* 0x3f800000ff087424 */ /* 0x000fc600078e00ff */
[----:B------:R-:W2:Y:S01]  /*6000*/  SHFL.BFLY PT, R20, R15, 0x2, 0x1f ;  /* 0x0c401f000f147f89 */ /* 0x000ea200000e0000 */
[C---:B-1----:R-:W-:Y:S01]  /*6010*/  FSETP.NE.AND P0, PT, R3.reuse, -R10, PT ;  /* 0x8000000a0300720b */ /* 0x042fe20003f05000 */
[----:B------:R-:W-:Y:S01]  /*6020*/  FADD R3, R3, R10 ;  /* 0x0000000a03037221 */ /* 0x000fe20000000000 */
[----:B------:R-:W-:Y:S02]  /*6030*/  IMAD.MOV.U32 R10, RZ, RZ, 0x3f800000 ;  /* 0x3f800000ff0a7424 */ /* 0x000fe400078e00ff */
[----:B--2---:R-:W-:-:S09]  /*6040*/  FADD R5, R15, R20 ;  /* 0x000000140f057221 */ /* 0x004fd20000000000 */
[----:B------:R-:W-:Y:S05]  /*6050*/  @!P0 BRA `(.L_x_54) ;  /* 0x0000000000548947 */ /* 0x000fea0003800000 */
[----:B------:R-:W-:Y:S01]  /*6060*/  IADD3 R0, R3, 0x1800000, RZ ;  /* 0x0180000003007810 */ /* 0x000fe20007ffe0ff */
[----:B------:R-:W-:Y:S03]  /*6070*/  BSSY B1, `(.L_x_55) ;  /* 0x000000c000017945 */ /* 0x000fe60003800000 */
[----:B------:R-:W-:-:S04]  /*6080*/  LOP3.LUT R0, R0, 0x7f800000, RZ, 0xc0, !PT ;  /* 0x7f80000000007812 */ /* 0x000fc800078ec0ff */
[----:B------:R-:W-:-:S13]  /*6090*/  ISETP.GT.U32.AND P0, PT, R0, 0x1ffffff, PT ;  /* 0x01ffffff0000780c */ /* 0x000fda0003f04070 */
[----:B------:R-:W-:Y:S05]  /*60a0*/  @P0 BRA `(.L_x_56) ;  /* 0x0000000000100947 */ /* 0x000fea0003800000 */
[----:B------:R-:W-:-:S07]  /*60b0*/  MOV R14, 0x60d0 ;  /* 0x000060d0000e7802 */ /* 0x000fce0000000f00 */
[----:B------:R-:W-:Y:S05]  /*60c0*/  CALL.REL.NOINC `($__internal_0_$__cuda_sm20_rcp_rn_f32_slowpath) ;  /* 0x0000002c00847944 */ /* 0x000fea0003c00000 */
[----:B------:R-:W-:Y:S01]  /*60d0*/  IMAD.MOV.U32 R8, RZ, RZ, R0 ;  /* 0x000000ffff087224 */ /* 0x000fe200078e0000 */
[----:B------:R-:W-:Y:S06]  /*60e0*/  BRA `(.L_x_57) ;  /* 0x0000000000107947 */ /* 0x000fec0003800000 */
.L_x_56:
[----:B------:R-:W1:Y:S02]  /*60f0*/  MUFU.RCP R8, R3 ;  /* 0x0000000300087308 */ /* 0x000e640000001000 */
[----:B-1----:R-:W-:-:S04]  /*6100*/  FFMA R0, R3, R8, -1 ;  /* 0xbf80000003007423 */ /* 0x002fc80000000008 */
[----:B------:R-:W-:-:S04]  /*6110*/  FADD.FTZ R9, -R0, -RZ ;  /* 0x800000ff00097221 */ /* 0x000fc80000010100 */
[----:B------:R-:W-:-:S07]  /*6120*/  FFMA R8, R8, R9, R8 ;  /* 0x0000000908087223 */ /* 0x000fce0000000008 */
.L_x_57:
[----:B------:R-:W-:Y:S05]  /*6130*/  BSYNC B1 ;  /* 0x0000000000017941 */ /* 0x000fea0003800000 */
.L_x_55:
[----:B------:R-:W-:Y:S01]  /*6140*/  FSETP.GEU.AND P0, PT, |R3|, 1.175494350822287508e-38, PT ;  /* 0x008000000300780b */ /* 0x000fe20003f0e200 */
[----:B------:R-:W-:-:S12]  /*6150*/  ULDC UR4, c[0x0][0x600] ;  /* 0x0001800000047ab9 */ /* 0x000fd80000000800 */
[----:B------:R-:W-:-:S04]  /*6160*/  @!P0 FMUL R3, R3, 16777216 ;  /* 0x4b80000003038820 */ /* 0x000fc80000400000 */
[----:B------:R-:W1:Y:S02]  /*6170*/  MUFU.LG2 R0, R3 ;  /* 0x0000000300007308 */ /* 0x000e640000000c00 */
[----:B-1----:R-:W-:-:S04]  /*6180*/  @!P0 FADD R0, R0, -24 ;  /* 0xc1c0000000008421 */ /* 0x002fc80000000000 */
[----:B------:R-:W-:-:S04]  /*6190*/  FMUL R11, R0, 0.69314718246459960938 ;  /* 0x3f317218000b7820 */ /* 0x000fc80000400000 */
[----:B------:R-:W-:-:S07]  /*61a0*/  FFMA R11, R4, UR4, R11 ;  /* 0x00000004040b7c23 */ /* 0x000fce000800000b */
.L_x_54:
[----:B------:R-:W-:Y:S05]  /*61b0*/  BSYNC B0 ;  /* 0x0000000000007941 */ /* 0x000fea0003800000 */
.L_x_53:
[----:B------:R-:W-:Y:S01]  /*61c0*/  FSETP.NE.AND P0, PT, R15, -R20, PT ;  /* 0x800000140f00720b */ /* 0x000fe20003f05000 */
[----:B------:R-:W-:Y:S01]  /*61d0*/  ULDC UR4, c[0x0][0x608] ;  /* 0x0001820000047ab9 */ /* 0x000fe20000000800 */
[----:B------:R-:W-:Y:S01]  /*61e0*/  BSSY B0, `(.L_x_58) ;  /* 0x0000021000007945 */ /* 0x000fe20003800000 */
[----:B------:R-:W-:-:S04]  /*61f0*/  FMUL R8, R8, UR4 ;  /* 0x0000000408087c20 */ /* 0x000fc80008400000 */
        /* <DEDUP_REMOVED lines=8> */
[----:B------:R-:W-:Y:S06]  /*6280*/  @!P0 BRA `(.L_x_59) ;  /* 0x0000000000588947 */ /* 0x000fec0003800000 */
[----:B------:R-:W-:Y:S01]  /*6290*/  VIADD R0, R5, 0x1800000 ;  /* 0x0180000005007836 */ /* 0x000fe20000000000 */
[----:B------:R-:W-:Y:S04]  /*62a0*/  BSSY B1, `(.L_x_60) ;  /* 0x000000d000017945 */ /* 0x000fe80003800000 */
[----:B------:R-:W-:-:S04]  /*62b0*/  LOP3.LUT R0, R0, 0x7f800000, RZ, 0xc0, !PT ;  /* 0x7f80000000007812 */ /* 0x000fc800078ec0ff */
[----:B------:R-:W-:-:S13]  /*62c0*/  ISETP.GT.U32.AND P0, PT, R0, 0x1ffffff, PT ;  /* 0x01ffffff0000780c */ /* 0x000fda0003f04070 */
[----:B------:R-:W-:Y:S05]  /*62d0*/  @P0 BRA `(.L_x_61) ;  /* 0x0000000000140947 */ /* 0x000fea0003800000 */
[----:B------:R-:W-:Y:S01]  /*62e0*/  IMAD.MOV.U32 R3, RZ, RZ, R5 ;  /* 0x000000ffff037224 */ /* 0x000fe200078e0005 */
[----:B------:R-:W-:-:S07]  /*62f0*/  MOV R14, 0x6310 ;  /* 0x00006310000e7802 */ /* 0x000fce0000000f00 */
[----:B------:R-:W-:Y:S05]  /*6300*/  CALL.REL.NOINC `($__internal_0_$__cuda_sm20_rcp_rn_f32_slowpath) ;  /* 0x0000002800f47944 */ /* 0x000fea0003c00000 */
[----:B------:R-:W-:Y:S01]  /*6310*/  IMAD.MOV.U32 R10, RZ, RZ, R0 ;  /* 0x000000ffff0a7224 */ /* 0x000fe200078e0000 */
[----:B------:R-:W-:Y:S06]  /*6320*/  BRA `(.L_x_62) ;  /* 0x0000000000107947 */ /* 0x000fec0003800000 */
.L_x_61:
[----:B------:R-:W1:Y:S02]  /*6330*/  MUFU.RCP R10, R5 ;  /* 0x00000005000a7308 */ /* 0x000e640000001000 */
[----:B-1----:R-:W-:-:S04]  /*6340*/  FFMA R0, R5, R10, -1 ;  /* 0xbf80000005007423 */ /* 0x002fc8000000000a */
[----:B------:R-:W-:-:S04]  /*6350*/  FADD.FTZ R3, -R0, -RZ ;  /* 0x800000ff00037221 */ /* 0x000fc80000010100 */
[----:B------:R-:W-:-:S07]  /*6360*/  FFMA R10, R10, R3, R10 ;  /* 0x000000030a0a7223 */ /* 0x000fce000000000a */
.L_x_62:
[----:B------:R-:W-:Y:S05]  /*6370*/  BSYNC B1 ;  /* 0x0000000000017941 */ /* 0x000fea0003800000 */
.L_x_60:
[----:B------:R-:W-:Y:S01]  /*6380*/  FSETP.GEU.AND P0, PT, |R5|, 1.175494350822287508e-38, PT ;  /* 0x008000000500780b */ /* 0x000fe20003f0e200 */
[----:B------:R-:W-:-:S12]  /*6390*/  ULDC UR4, c[0x0][0x600] ;  /* 0x0001800000047ab9 */ /* 0x000fd80000000800 */
[----:B------:R-:W-:-:S04]  /*63a0*/  @!P0 FMUL R5, R5, 16777216 ;  /* 0x4b80000005058820 */ /* 0x000fc80000400000 */
[----:B------:R-:W1:Y:S02]  /*63b0*/  MUFU.LG2 R0, R5 ;  /* 0x0000000500007308 */ /* 0x000e640000000c00 */
[----:B-1----:R-:W-:-:S04]  /*63c0*/  @!P0 FADD R0, R0, -24 ;  /* 0xc1c0000000008421 */ /* 0x002fc80000000000 */
[----:B------:R-:W-:-:S04]  /*63d0*/  FMUL R7, R0, 0.69314718246459960938 ;  /* 0x3f31721800077820 */ /* 0x000fc80000400000 */
[----:B------:R-:W-:-:S07]  /*63e0*/  FFMA R7, R6, UR4, R7 ;  /* 0x0000000406077c23 */ /* 0x000fce0008000007 */
.L_x_59:
[----:B------:R-:W-:Y:S05]  /*63f0*/  BSYNC B0 ;  /* 0x0000000000007941 */ /* 0x000fea0003800000 */
.L_x_58:
[----:B------:R-:W-:Y:S01]  /*6400*/  SHF.L.U32 R0, R72, 0x1f, RZ ;  /* 0x0000001f48007819 */ /* 0x000fe200000006ff */
[----:B------:R-:W-:Y:S01]  /*6410*/  UISETP.NE.AND UP0, UPT, UR39, 0x1, UPT ;  /* 0x000000012700788c */ /* 0x000fe2000bf05270 */
[----:B------:R-:W-:Y:S01]  /*6420*/  LOP3.LUT P0, RZ, R2, 0x3, RZ, 0xc0, !PT ;  /* 0x0000000302ff7812 */ /* 0x000fe2000780c0ff */
[----:B------:R-:W-:Y:S01]  /*6430*/  UISETP.NE.AND UP1, UPT, UR39, 0x2, UPT ;  /* 0x000000022700788c */ /* 0x000fe2000bf25270 */
[----:B------:R-:W1:Y:S01]  /*6440*/  SYNCS.PHASECHK.TRANS64.TRYWAIT P1, [UR12+0x8], R0 ;  /* 0x00000800ff0075a7 */ /* 0x000e62000802014c */
[----:B------:R-:W-:Y:S01]  /*6450*/  ULDC UR4, c[0x0][0x608] ;  /* 0x0001820000047ab9 */ /* 0x000fe20000000800 */
[----:B------:R-:W-:Y:S01]  /*6460*/  USHF.L.U32 UR42, UR42, 0x6, URZ ;  /* 0x000000062a2a7899 */ /* 0x000fe2000800063f */
[----:B------:R-:W-:-:S05]  /*6470*/  FMUL R10, R10, UR4 ;  /* 0x000000040a0a7c20 */ /* 0x000fca0008400000 */
[----:B------:R-:W-:Y:S02]  /*6480*/  @!UP0 ULOP3.LUT UP2, URZ, UR36, 0x2, URZ, 0xc0, !UPT ;  /* 0x00000002243f8892 */ /* 0x000fe4000f84c03f */
[----:B------:R-:W-:Y:S02]  /*6490*/  @!UP0 ULOP3.LUT UR36, UR36, 0x1, URZ, 0xc0, !UPT ;  /* 0x0000000124248892 */ /* 0x000fe4000f8ec03f */
[----:B------:R-:W-:Y:S02]  /*64a0*/  @!UP0 USEL UR5, URZ, 0x1, UP2 ;  /* 0x000000013f058887 */ /* 0x000fe40009000000 */
[----:B------:R-:W-:Y:S02]  /*64b0*/  @!UP1 UIADD3 UR6, UR36, 0x1, URZ ;  /* 0x0000000124069890 */ /* 0x000fe4000fffe03f */
[----:B------:R-:W-:Y:S02]  /*64c0*/  @!UP0 ULOP3.LUT UR37, UR37, UR5, URZ, 0x3c, !UPT ;  /* 0x0000000525258292 */ /* 0x000fe4000f8e3c3f */
[----:B------:R-:W-:-:S02]  /*64d0*/  @!UP1 UISETP.GT.U32.AND UP2, UPT, UR6, 0x1, UPT ;  /* 0x000000010600988c */ /* 0x000fc4000bf44070 */
[----:B------:R-:W-:Y:S02]  /*64e0*/  @!UP1 ULOP3.LUT UR36, UR36, 0x1, URZ, 0xc, !UPT ;  /* 0x0000000124249892 */ /* 0x000fe4000f8e0c3f */
[----:B------:R-:W-:-:S04]  /*64f0*/  @!UP1 USEL UR5, URZ, 0x1, !UP2 ;  /* 0x000000013f059887 */ /* 0x000fc8000d000000 */
[----:B------:R-:W-:Y:S01]  /*6500*/  @!UP1 ULOP3.LUT UR37, UR37, UR5, URZ, 0x3c, !UPT ;  /* 0x0000000525259292 */ /* 0x000fe2000f8e3c3f */
[----:B-1----:R-:W-:Y:S11]  /*6510*/  @!P1 BRA `(.L_x_63) ;  /* 0x0000002400789947 */ /* 0x002ff60003800000 */
.L_x_125:
[----:B------:R-:W-:Y:S04]  /*6520*/  BSSY B0, `(.L_x_64) ;  /* 0x000001a000007945 */ /* 0x000fe80003800000 */
[----:B------:R-:W-:Y:S05]  /*6530*/  @P0 BRA `(.L_x_65) ;  /* 0x0000000000600947 */ /* 0x000fea0003800000 */
[----:B------:R-:W2:Y:S01]  /*6540*/  LDC.64 R8, c[0x0][0x688] ;  /* 0x0001a200ff087b82 */ /* 0x000ea20000000a00 */
[----:B-1----:R-:W-:Y:S01]  /*6550*/  LOP3.LUT R0, R2, 0x60, RZ, 0xc0, !PT ;  /* 0x0000006002007812 */ /* 0x002fe200078ec0ff */
[----:B------:R-:W-:Y:S01]  /*6560*/  IMAD.MOV R5, RZ, RZ, -R19 ;  /* 0x000000ffff057224 */ /* 0x000fe200078e0a13 */
[----:B------:R-:W-:Y:S01]  /*6570*/  SHF.R.U32.HI R3, RZ, 0x2, R2 ;  /* 0x00000002ff037819 */ /* 0x000fe20000011602 */
[----:B------:R-:W-:Y:S01]  /*6580*/  ULDC UR4, c[0x0][0xa10] ;  /* 0x0002840000047ab9 */ /* 0x000fe20000000800 */
[----:B------:R-:W-:Y:S01]  /*6590*/  SHF.R.U32.HI R0, RZ, 0x5, R0 ;  /* 0x00000005ff007819 */ /* 0x000fe20000011600 */
[----:B------:R-:W-:Y:S01]  /*65a0*/  IMAD R5, R5, UR4, R18 ;  /* 0x0000000405057c24 */ /* 0x000fe2000f8e0212 */
[----:B------:R-:W-:Y:S01]  /*65b0*/  LOP3.LUT R3, R3, 0x7, RZ, 0xc0, !PT ;  /* 0x0000000703037812 */ /* 0x000fe200078ec0ff */
[----:B------:R-:W-:Y:S02]  /*65c0*/  ULDC UR4, c[0x0][0x288] ;  /* 0x0000a20000047ab9 */ /* 0x000fe40000000800 */
[----:B------:R-:W-:-:S05]  /*65d0*/  IMAD.SHL.U32 R0, R0, 0x10, RZ ;  /* 0x0000001000007824 */ /* 0x000fca00078e00ff */
[----:B------:R-:W-:Y:S01]  /*65e0*/  LOP3.LUT R3, R0, 0xfffffff0, R3, 0xe2, !PT ;  /* 0xfffffff000037812 */ /* 0x000fe200078ee203 */
[----:B--2---:R-:W-:-:S03]  /*65f0*/  IMAD R0, R5, R8, UR42 ;  /* 0x0000002a05007e24 */ /* 0x004fc6000f8e0208 */
[----:B------:R-:W-:Y:S01]  /*6600*/  IADD3 R5, R3, UR42, RZ ;  /* 0x0000002a03057c10 */ /* 0x000fe2000fffe0ff */
[----:B------:R-:W-:-:S03]  /*6610*/  IMAD R0, R9, UR44, R0 ;  /* 0x0000002c09007c24 */ /* 0x000fc6000f8e0200 */
[C---:B------:R-:W-:Y:S01]  /*6620*/  ISETP.GE.U32.AND P0, PT, R5.reuse, UR4, PT ;  /* 0x0000000405007c0c */ /* 0x040fe2000bf06070 */
[----:B------:R-:W-:Y:S01]  /*6630*/  VIADD R4, R5, 0x8 ;  /* 0x0000000805047836 */ /* 0x000fe20000000000 */
[----:B------:R-:W-:-:S04]  /*6640*/  IADD3 R3, P2, R3, R0, RZ ;  /* 0x0000000003037210 */ /* 0x000fc80007f5e0ff */
[----:B------:R-:W-:Y:S01]  /*6650*/  ISETP.GE.U32.AND P1, PT, R4, UR4, PT ;  /* 0x0000000404007c0c */ /* 0x000fe2000bf26070 */
[----:B------:R-:W-:Y:S01]  /*6660*/  ULDC.64 UR4, c[0x0][0x680] ;  /* 0x0001a00000047ab9 */ /* 0x000fe20000000a00 */
[----:B------:R-:W-:Y:S02]  /*6670*/  LEA.HI.X.SX32 R0, R0, RZ, 0x1, P2 ;  /* 0x000000ff00007211 */ /* 0x000fe400010f0eff */
[----:B------:R-:W-:-:S04]  /*6680*/  LEA R4, P2, R3, UR4, 0x2 ;  /* 0x0000000403047c11 */ /* 0x000fc8000f8410ff */
[----:B------:R-:W-:-:S05]  /*6690*/  LEA.HI.X R5, R3, UR5, R0, 0x2, P2 ;  /* 0x0000000503057c11 */ /* 0x000fca00090f1400 */
[----:B------:R2:W-:Y:S04]  /*66a0*/  @!P0 STG.E desc[UR54][R4.64], R11 ;  /* 0x0000000b04008986 */ /* 0x0005e8000c101936 */
[----:B------:R2:W-:Y:S02]  /*66b0*/  @!P1 STG.E desc[UR54][R4.64+0x20], R7 ;  /* 0x0000200704009986 */ /* 0x0005e4000c101936 */
.L_x_65:
[----:B------:R-:W-:Y:S05]  /*66c0*/  BSYNC B0 ;  /* 0x0000000000007941 */ /* 0x000fea0003800000 */
.L_x_64:
[----:B------:R-:W-:Y:S01]  /*66d0*/  ULDC.64 UR4, c[0x0][0x730] ;  /* 0x0001cc0000047ab9 */ /* 0x000fe20000000a00 */
[-C--:B------:R-:W-:Y:S01]  /*66e0*/  FMUL R58, R58, R10.reuse ;  /* 0x0000000a3a3a7220 */ /* 0x080fe20000400000 */
[----:B------:R-:W-:Y:S01]  /*66f0*/  ISETP.NE.U32.AND P0, PT, RZ, UR4, PT ;  /* 0x00000004ff007c0c */ /* 0x000fe2000bf05070 */
[-C--:B------:R-:W-:Y:S01]  /*6700*/  FMUL R36, R59, R10.reuse ;  /* 0x0000000a3b247220 */ /* 0x080fe20000400000 */
[-C--:B------:R-:W-:Y:S01]  /*6710*/  FMUL R62, R62, R10.reuse ;  /* 0x0000000a3e3e7220 */ /* 0x080fe20000400000 */
[-C--:B------:R-:W-:Y:S01]  /*6720*/  FMUL R38, R63, R10.reuse ;  /* 0x0000000a3f267220 */ /* 0x080fe20000400000 */
[----:B------:R-:W-:Y:S01]  /*6730*/  ISETP.NE.AND.EX P0, PT, RZ, UR5, PT, P0 ;  /* 0x00000005ff007c0c */ /* 0x000fe2000bf05300 */
[-C--:B------:R-:W-:Y:S01]  /*6740*/  FMUL R66, R66, R10.reuse ;  /* 0x0000000a42427220 */ /* 0x080fe20000400000 */
[-C--:B------:R-:W-:Y:S01]  /*6750*/  FMUL R40, R67, R10.reuse ;  /* 0x0000000a43287220 */ /* 0x080fe20000400000 */
[-C--:B------:R-:W-:Y:S01]  /*6760*/  FMUL R70, R70, R10.reuse ;  /* 0x0000000a46467220 */ /* 0x080fe20000400000 */
[----:B------:R-:W-:-:S09]  /*6770*/  FMUL R42, R71, R10 ;  /* 0x0000000a472a7220 */ /* 0x000fd20000400000 */
[----:B------:R-:W-:Y:S05]  /*6780*/  @P0 BRA `(.L_x_66) ;  /* 0x0000000000240947 */ /* 0x000fea0003800000 */
[----:B------:R-:W-:Y:S02]  /*6790*/  ULDC.64 UR4, c[0x0][0x728] ;  /* 0x0001ca0000047ab9 */ /* 0x000fe40000000a00 */
[----:B------:R-:W-:-:S04]  /*67a0*/  ISETP.NE.U32.AND P0, PT, RZ, UR4, PT ;  /* 0x00000004ff007c0c */ /* 0x000fc8000bf05070 */
[----:B------:R-:W-:-:S13]  /*67b0*/  ISETP.NE.AND.EX P0, PT, RZ, UR5, PT, P0 ;  /* 0x00000005ff007c0c */ /* 0x000fda000bf05300 */
[----:B------:R-:W-:Y:S05]  /*67c0*/  @!P0 BRA `(.L_x_67) ;  /* 0x00000000000c8947 */ /* 0x000fea0003800000 */
[----:B--2---:R-:W2:Y:S02]  /*67d0*/  LDC.64 R4, c[0x0][0x728] ;  /* 0x0001ca00ff047b82 */ /* 0x004ea40000000a00 */
[----:B--2---:R3:W5:Y:S01]  /*67e0*/  LDG.E R23, desc[UR54][R4.64] ;  /* 0x0000003604177981 */ /* 0x004762000c1e1900 */
[----:B------:R-:W-:Y:S05]  /*67f0*/  BRA `(.L_x_66) ;  /* 0x0000000000087947 */ /* 0x000fea0003800000 */
.L_x_67:
[----:B------:R-:W-:Y:S02]  /*6800*/  ULDC UR4, c[0x0][0x720] ;  /* 0x0001c80000047ab9 */ /* 0x000fe40000000800 */
[----:B------:R-:W-:-:S07]  /*6810*/  IMAD.U32 R23, RZ, RZ, UR4 ;  /* 0x00000004ff177e24 */ /* 0x000fce000f8e00ff */
.L_x_66:
[----:B-1----:R-:W-:-:S04]  /*6820*/  MOV R0, RZ ;  /* 0x000000ff00007202 */ /* 0x002fc80000000f00 */
[----:B------:R-:W-:-:S13]  /*6830*/  LOP3.LUT P0, RZ, R0, 0x1bf, RZ, 0xc0, !PT ;  /* 0x000001bf00ff7812 */ /* 0x000fda000780c0ff */
[----:B------:R-:W-:Y:S05]  /*6840*/  @!P0 BRA `(.L_x_68) ;  /* 0x0000000000408947 */ /* 0x000fea0003800000 */
[----:B------:R-:W-:Y:S01]  /*6850*/  MOV R0, 0x0 ;  /* 0x0000000000007802 */ /* 0x000fe20000000f00 */
[----:B------:R-:W-:Y:S01]  /*6860*/  ULDC.64 UR4, c[0x4][0x68] ;  /* 0x01001a0000047ab9 */ /* 0x000fe20000000a00 */
[----:B------:R-:W-:Y:S01]  /*6870*/  ULDC.64 UR6, c[0x4][0x8] ;  /* 0x0100020000067ab9 */ /* 0x000fe20000000a00 */
[----:B--23--:R-:W-:Y:S01]  /*6880*/  IMAD.U32 R4, RZ, RZ, UR4 ;  /* 0x00000004ff047e24 */ /* 0x00cfe2000f8e00ff */
[----:B------:R1:W2:Y:S01]  /*6890*/  LDC.64 R14, c[0x4][R0] ;  /* 0x01000000000e7b82 */ /* 0x0002a20000000a00 */
[----:B------:R-:W-:Y:S01]  /*68a0*/  IMAD.U32 R5, RZ, RZ, UR5 ;  /* 0x00000005ff057e24 */ /* 0x000fe2000f8e00ff */
[----:B------:R-:W-:Y:S01]  /*68b0*/  ULDC.64 UR4, c[0x4][0x70] ;  /* 0x01001c0000047ab9 */ /* 0x000fe20000000a00 */
[----:B------:R-:W-:Y:S01]  /*68c0*/  MOV R10, UR6 ;  /* 0x00000006000a7c02 */ /* 0x000fe20008000f00 */
[----:B------:R-:W-:Y:S02]  /*68d0*/  IMAD.U32 R6, RZ, RZ, UR4 ;  /* 0x00000004ff067e24 */ /* 0x000fe4000f8e00ff */
[----:B------:R-:W-:-:S02]  /*68e0*/  IMAD.U32 R7, RZ, RZ, UR5 ;  /* 0x00000005ff077e24 */ /* 0x000fc4000f8e00ff */
[----:B------:R-:W-:Y:S02]  /*68f0*/  IMAD.U32 R11, RZ, RZ, UR7 ;  /* 0x00000007ff0b7e24 */ /* 0x000fe4000f8e00ff */
[----:B------:R-:W-:Y:S02]  /*6900*/  IMAD.MOV.U32 R8, RZ, RZ, 0x70 ;  /* 0x00000070ff087424 */ /* 0x000fe400078e00ff */
[----:B------:R-:W-:Y:S02]  /*6910*/  IMAD.MOV.U32 R12, RZ, RZ, 0x1 ;  /* 0x00000001ff0c7424 */ /* 0x000fe400078e00ff */
[----:B-1----:R-:W-:-:S07]  /*6920*/  IMAD.MOV.U32 R13, RZ, RZ, RZ ;  /* 0x000000ffff0d7224 */ /* 0x002fce00078e00ff */
[----:B------:R-:W-:-:S07]  /*6930*/  LEPC R20, `(.L_x_68) ;  /* 0x000000001014794e */ /* 0x000fce0000000000 */
[----:B--2--5:R-:W-:Y:S05]  /*6940*/  CALL.ABS.NOINC R14 ;  /* 0x000000000e007343 */ /* 0x024fea0003c00000 */
.L_x_68:
[----:B------:R-:W-:Y:S02]  /*6950*/  IMAD.U32 R24, RZ, RZ, UR48 ;  /* 0x00000030ff187e24 */ /* 0x000fe4000f8e00ff */
[----:B------:R-:W-:-:S04]  /*6960*/  IMAD.U32 R3, RZ, RZ, UR39 ;  /* 0x00000027ff037e24 */ /* 0x000fc8000f8e00ff */
[----:B------:R-:W-:-:S05]  /*6970*/  IMAD R24, R3, 0x1200, R24 ;  /* 0x0000120003187824 */ /* 0x000fca00078e0218 */
[----:B------:R-:W-:-:S04]  /*6980*/  IADD3 R25, R24, 0x5e00, RZ ;  /* 0x00005e0018197810 */ /* 0x000fc80007ffe0ff */
        /* <DEDUP_REMOVED lines=9> */
[----:B------:R-:W-:Y:S01]  /*6a20*/  IMAD.U32 R10, RZ, RZ, UR6 ;  /* 0x00000006ff0a7e24 */ /* 0x000fe2000f8e00ff */
[----:B------:R-:W-:Y:S01]  /*6a30*/  MOV R8, 0x70 ;  /* 0x0000007000087802 */ /* 0x000fe20000000f00 */
[----:B------:R-:W-:Y:S02]  /*6a40*/  IMAD.U32 R6, RZ, RZ, UR4 ;  /* 0x00000004ff067e24 */ /* 0x000fe4000f8e00ff */
[----:B------:R-:W-:-:S02]  /*6a50*/  IMAD.U32 R7, RZ, RZ, UR5 ;  /* 0x00000005ff077e24 */ /* 0x000fc4000f8e00ff */
[----:B------:R-:W-:Y:S02]  /*6a60*/  IMAD.U32 R11, RZ, RZ, UR7 ;  /* 0x00000007ff0b7e24 */ /* 0x000fe4000f8e00ff */
[----:B------:R-:W-:Y:S02]  /*6a70*/  IMAD.MOV.U32 R12, RZ, RZ, 0x1 ;  /* 0x00000001ff0c7424 */ /* 0x000fe400078e00ff */
[----:B-1----:R-:W-:-:S07]  /*6a80*/  IMAD.MOV.U32 R13, RZ, RZ, RZ ;  /* 0x000000ffff0d7224 */ /* 0x002fce00078e00ff */
[----:B------:R-:W-:-:S07]  /*6a90*/  LEPC R20, `(.L_x_69) ;  /* 0x000000001014794e */ /* 0x000fce0000000000 */
[----:B--2--5:R-:W-:Y:S05]  /*6aa0*/  CALL.ABS.NOINC R14 ;  /* 0x000000000e007343 */ /* 0x024fea0003c00000 */
.L_x_69:
[C---:B------:R-:W-:Y:S01]  /*6ab0*/  IMAD.SHL.U32 R0, R2.reuse, 0x10, RZ ;  /* 0x0000001002007824 */ /* 0x040fe200078e00ff */
[----:B--23--:R-:W-:Y:S01]  /*6ac0*/  SHF.R.U32.HI R5, RZ, 0x1, R2 ;  /* 0x00000001ff057819 */ /* 0x00cfe20000011602 */
[C---:B------:R-:W-:Y:S01]  /*6ad0*/  IMAD.SHL.U32 R3, R2.reuse, 0x20, RZ ;  /* 0x0000002002037824 */ /* 0x040fe200078e00ff */
[----:B------:R-:W-:Y:S01]  /*6ae0*/  ULDC.64 UR4, c[0x0][0x730] ;  /* 0x0001cc0000047ab9 */ /* 0x000fe20000000a00 */
[----:B------:R-:W-:Y:S01]  /*6af0*/  IMAD.SHL.U32 R6, R2, 0x4, RZ ;  /* 0x0000000402067824 */ /* 0x000fe200078e00ff */
[----:B------:R-:W-:Y:S02]  /*6b00*/  LOP3.LUT R0, R0, 0x600, RZ, 0xc0, !PT ;  /* 0x0000060000007812 */ /* 0x000fe400078ec0ff */
[----:B------:R-:W-:Y:S02]  /*6b10*/  LOP3.LUT R4, R3, 0xc0, RZ, 0xc0, !PT ;  /* 0x000000c003047812 */ /* 0x000fe400078ec0ff */
[----:B------:R-:W-:Y:S02]  /*6b20*/  LOP3.LUT R0, R0, 0x20, R3, 0xf8, !PT ;  /* 0x0000002000007812 */ /* 0x000fe400078ef803 */
[----:B------:R-:W-:-:S02]  /*6b30*/  LOP3.LUT R5, R4, 0x8, R5, 0xf8, !PT ;  /* 0x0000000804057812 */ /* 0x000fc400078ef805 */
[----:B------:R-:W-:Y:S02]  /*6b40*/  LOP3.LUT R4, R0, 0x100, R3, 0xf8, !PT ;  /* 0x0000010000047812 */ /* 0x000fe400078ef803 */
[----:B------:R-:W-:Y:S02]  /*6b50*/  LOP3.LUT R0, R2, 0x7f, RZ, 0xc0, !PT ;  /* 0x0000007f02007812 */ /* 0x000fe400078ec0ff */
[----:B------:R-:W-:Y:S01]  /*6b60*/  ISETP.NE.U32.AND P0, PT, RZ, UR4, PT ;  /* 0x00000004ff007c0c */ /* 0x000fe2000bf05070 */
[----:B------:R-:W-:Y:S01]  /*6b70*/  ULDC UR4, c[0x0][0x720] ;  /* 0x0001c80000047ab9 */ /* 0x000fe20000000800 */
[----:B------:R-:W-:Y:S01]  /*6b80*/  LOP3.LUT R5, R5, 0x18, R6, 0x78, !PT ;  /* 0x0000001805057812 */ /* 0x000fe200078e7806 */
[----:B------:R-:W-:Y:S01]  /*6b90*/  VIADD R0, R0, 0x1f ;  /* 0x0000001f00007836 */ /* 0x000fe20000000000 */
[----:B------:R-:W-:Y:S02]  /*6ba0*/  ISETP.NE.AND.EX P0, PT, RZ, UR5, PT, P0 ;  /* 0x00000005ff007c0c */ /* 0x000fe4000bf05300 */
[----:B------:R-:W-:-:S02]  /*6bb0*/  LOP3.LUT R26, R4, R5, RZ, 0xfc, !PT ;  /* 0x00000005041a7212 */ /* 0x000fc400078efcff */
[----:B------:R-:W-:Y:S02]  /*6bc0*/  ISETP.GT.U32.AND P1, PT, R0, 0x3e, PT ;  /* 0x0000003e0000780c */ /* 0x000fe40003f24070 */
[----:B-----5:R-:W-:Y:S02]  /*6bd0*/  FSEL R3, R23, UR4, !P0 ;  /* 0x0000000417037c08 */ /* 0x020fe4000c000000 */
[----:B------:R-:W-:Y:S02]  /*6be0*/  LOP3.LUT P0, RZ, R2, 0x4, RZ, 0xc0, !PT ;  /* 0x0000000402ff7812 */ /* 0x000fe4000780c0ff */
[----:B------:R-:W-:Y:S01]  /*6bf0*/  LEA R25, R26, R25, 0x1 ;  /* 0x000000191a197211 */ /* 0x000fe200078e08ff */
[-C--:B------:R-:W-:Y:S01]  /*6c00*/  FMUL R0, R56, R3.reuse ;  /* 0x0000000338007220 */ /* 0x080fe20000400000 */
        /* <DEDUP_REMOVED lines=15> */
[----:B------:R-:W-:Y:S01]  /*6d00*/  VIADD R27, R25, 0x20 ;  /* 0x00000020191b7836 */ /* 0x000fe20000000000 */
[----:B------:R-:W-:Y:S01]  /*6d10*/  F2FP.BF16.F32.PACK_AB R28, R5, R0 ;  /* 0x00000000051c723e */ /* 0x000fe200000010ff */
[----:B------:R-:W-:Y:S01]  /*6d20*/  @P0 VIADD R27, R25, 0xffffffe0 ;  /* 0xffffffe0191b0836 */ /* 0x000fe20000000000 */
[----:B------:R-:W-:Y:S01]  /*6d30*/  F2FP.BF16.F32.PACK_AB R29, R7, R4 ;  /* 0x00000004071d723e */ /* 0x000fe200000010ff */
[----:B------:R-:W-:Y:S01]  /*6d40*/  IMAD R26, R26, 0x2, R24 ;  /* 0x000000021a1a7824 */ /* 0x000fe200078e0218 */
[----:B------:R-:W-:-:S02]  /*6d50*/  F2FP.BF16.F32.PACK_AB R30, R9, R6 ;  /* 0x00000006091e723e */ /* 0x000fc400000010ff */
[----:B------:R-:W-:Y:S02]  /*6d60*/  F2FP.BF16.F32.PACK_AB R31, R11, R8 ;  /* 0x000000080b1f723e */ /* 0x000fe400000010ff */
[----:B------:R-:W-:Y:S02]  /*6d70*/  F2FP.BF16.F32.PACK_AB R4, R13, R10 ;  /* 0x0000000a0d04723e */ /* 0x000fe400000010ff */
[----:B------:R-:W-:Y:S02]  /*6d80*/  F2FP.BF16.F32.PACK_AB R5, R15, R12 ;  /* 0x0000000c0f05723e */ /* 0x000fe400000010ff */
[----:B------:R-:W-:Y:S02]  /*6d90*/  F2FP.BF16.F32.PACK_AB R6, R21, R14 ;  /* 0x0000000e1506723e */ /* 0x000fe400000010ff */
[----:B------:R-:W-:Y:S01]  /*6da0*/  F2FP.BF16.F32.PACK_AB R7, R3, R20 ;  /* 0x000000140307723e */ /* 0x000fe200000010ff */
[----:B------:R-:W-:Y:S06]  /*6db0*/  @P1 BRA `(.L_x_70) ;  /* 0x0000000000041947 */ /* 0x000fec0003800000 */
[----:B------:R-:W-:-:S04]  /*6dc0*/  DEPBAR.LE SB0, 0x0 ;  /* 0x000080000000791a */ /* 0x000fc80000000000 */
.L_x_70:
[----:B------:R-:W-:Y:S05]  /*6dd0*/  WARPSYNC.ALL ;  /* 0x0000000000007948 */ /* 0x000fea0003800000 */
[----:B------:R-:W-:Y:S06]  /*6de0*/  BAR.SYNC.DEFER_BLOCKING 0x1, 0x80 ;  /* 0x0042000000007b1d */ /* 0x000fec0000010000 */
[----:B------:R-:W-:Y:S01]  /*6df0*/  BSSY B0, `(.L_x_71) ;  /* 0x0000018000007945 */ /* 0x000fe20003800000 */
[----:B------:R1:W-:Y:S04]  /*6e00*/  STSM.16.M88.4 [R26+0x5e00], R28 ;  /* 0x005e001c1a007844 */ /* 0x0003e80000000200 */
[----:B------:R1:W-:Y:S01]  /*6e10*/  STSM.16.M88.4 [R27], R4 ;  /* 0x000000041b007844 */ /* 0x0003e20000000200 */
[----:B------:R-:W-:Y:S01]  /*6e20*/  @!PT LDS RZ, [RZ] ;  /* 0x00000000fffff984 */ /* 0x000fe20000000800 */
[----:B------:R-:W-:Y:S01]  /*6e30*/  @!PT LDS RZ, [RZ] ;  /* 0x00000000fffff984 */ /* 0x000fe20000000800 */
[----:B------:R-:W-:Y:S01]  /*6e40*/  @!PT LDS RZ, [RZ] ;  /* 0x00000000fffff984 */ /* 0x000fe20000000800 */
[----:B------:R-:W-:Y:S01]  /*6e50*/  @!PT LDS RZ, [RZ] ;  /* 0x00000000fffff984 */ /* 0x000fe20000000800 */
[----:B------:R2:W-:Y:S06]  /*6e60*/  MEMBAR.ALL.CTA ;  /* 0x0000000000007992 */ /* 0x0005ec0000008000 */
[----:B--2---:R-:W2:Y:S02]  /*6e70*/  FENCE.VIEW.ASYNC.S ;  /* 0x00000000000073c6 */ /* 0x004ea40000000000 */
[----:B--2---:R-:W-:Y:S06]  /*6e80*/  BAR.SYNC.DEFER_BLOCKING 0x1, 0x80 ;  /* 0x0042000000007b1d */ /* 0x004fec0000010000 */
[----:B------:R-:W-:Y:S05]  /*6e90*/  @P1 BRA `(.L_x_72) ;  /* 0x0000000000341947 */ /* 0x000fea0003800000 */
[----:B------:R-:W2:Y:S01]  /*6ea0*/  LDC R3, c[0x0][0xa10] ;  /* 0x00028400ff037b82 */ /* 0x000ea20000000800 */
[----:B------:R-:W-:Y:S01]  /*6eb0*/  IMAD.MOV R0, RZ, RZ, -R19 ;  /* 0x000000ffff007224 */ /* 0x000fe200078e0a13 */
[----:B------:R-:W-:Y:S01]  /*6ec0*/  R2UR UR5, R18 ;  /* 0x00000000120572ca */ /* 0x000fe200000e0000 */
[----:B------:R-:W-:Y:S01]  /*6ed0*/  UIADD3 UR6, UP0, UR52, 0x670, URZ ;  /* 0x0000067034067890 */ /* 0x000fe2000ff1e03f */
[----:B------:R-:W-:Y:S01]  /*6ee0*/  R2UR UR40, R24 ;  /* 0x00000000182872ca */ /* 0x000fe200000e0000 */
[----:B------:R-:W-:Y:S01]  /*6ef0*/  UMOV UR41, URZ ;  /* 0x0000003f00297c82 */ /* 0x000fe20008000000 */
[----:B------:R-:W-:Y:S01]  /*6f00*/  R2UR UR4, R0 ;  /* 0x00000000000472ca */ /* 0x000fe200000e0000 */
[----:B------:R-:W-:-:S10]  /*6f10*/  UIADD3.X UR7, URZ, UR53, URZ, UP0, !UPT ;  /* 0x000000353f077290 */ /* 0x000fd400087fe43f */
[----:B------:R-:W-:Y:S01]  /*6f20*/  UIADD3 UR40, UR40, 0x5e00, URZ ;  /* 0x00005e0028287890 */ /* 0x000fe2000fffe03f */
[----:B--2---:R-:W-:-:S13]  /*6f30*/  R2UR UR43, R3 ;  /* 0x00000000032b72ca */ /* 0x004fda00000e0000 */
[----:B------:R-:W-:-:S09]  /*6f40*/  UIMAD UR43, UR43, UR4, UR5 ;  /* 0x000000042b2b72a4 */ /* 0x000fd2000f8e0205 */
[----:B------:R2:W-:Y:S02]  /*6f50*/  UTMASTG.4D [UR40], [UR6] ;  /* 0x00000028060073b5 */ /* 0x0005e40008018000 */
[----:B--2---:R0:W-:Y:S02]  /*6f60*/  UTMACMDFLUSH ;  /* 0x00000000000079b7 */ /* 0x0041e40000000000 */
.L_x_72:
[----:B------:R-:W-:Y:S05]  /*6f70*/  BSYNC B0 ;  /* 0x0000000000007941 */ /* 0x000fea0003800000 */
.L_x_71:
[----:B------:R-:W-:Y:S01]  /*6f80*/  ULEA UR4, UR39, 0xfffffff8, 0x3 ;  /* 0xfffffff827047891 */ /* 0x000fe2000f8e183f */
[----:B------:R-:W-:-:S04]  /*6f90*/  DEPBAR.LE SB0, 0x0 ;  /* 0x000080000000791a */ /* 0x000fc80000000000 */
[----:B------:R-:W-:Y:S01]  /*6fa0*/  ULOP3.LUT UR4, UR4, 0x8, URZ, 0xc0, !UPT ;  /* 0x0000000804047892 */ /* 0x000fe2000f8ec03f */
[----:B------:R-:W-:-:S03]  /*6fb0*/  LOP3.LUT R72, R72, 0x1, RZ, 0x3c, !PT ;  /* 0x0000000148487812 */ /* 0x000fc600078e3cff */
[----:B------:R-:W-:-:S06]  /*6fc0*/  ULOP3.LUT UR4, UR4, 0x18, URZ, 0x3c, !UPT ;  /* 0x0000001804047892 */ /* 0x000fcc000f8e3c3f */
[----:B------:R-:W-:Y:S01]  /*6fd0*/  IMAD.U32 R0, RZ, RZ, UR4 ;  /* 0x00000004ff007e24 */ /* 0x000fe2000f8e00ff */
[----:B------:R-:W-:Y:S02]  /*6fe0*/  ULDC UR4, c[0x0][0xc] ;  /* 0x0000030000047ab9 */ /* 0x000fe40000000800 */
[----:B------:R-:W-:Y:S01]  /*6ff0*/  VIADD R17, R17, UR4 ;  /* 0x0000000411117c36 */ /* 0x000fe20008000000 */
[----:B------:R-:W-:Y:S01]  /*7000*/  ULDC UR4, c[0x0][0xa00] ;  /* 0x0002800000047ab9 */ /* 0x000fe20000000800 */
[----:B------:R2:W-:Y:S03]  /*7010*/  SYNCS.ARRIVE.TRANS64.A1T0 RZ, [R0+UR48+0x9490], RZ ;  /* 0x009490ff00ff79a7 */ /* 0x0005e60008100030 */
[----:B------:R-:W-:-:S13]  /*7020*/  ISETP.GE.AND P0, PT, R17, UR4, PT ;  /* 0x0000000411007c0c */ /* 0x000fda000bf06270 */
[----:B--2---:R-:W-:Y:S05]  /*7030*/  @!P0 BRA `(.L_x_73) ;  /* 0xffffff9c00388947 */ /* 0x004fea000383ffff */
[----:B------:R-:W-:Y:S05]  /*7040*/  EXIT ;  /* 0x000000000000794d */ /* 0x000fea0003800000 */
.L_x_6:
[----:B------:R-:W-:-:S08]  /*7050*/  NOP ;  /* 0x0000000000007918 */ /* 0x000fd00000000000 */
[----:B------:R-:W2:-:S00]  /*7060*/  USETMAXREG.DEALLOC.CTAPOOL 0x18 ;  /* 0x00000018000079c8 */ /* 0x000e8000080e0500 */
[----:B------:R-:W-:-:S13]  /*7070*/  PLOP3.LUT P3, PT, PT, PT, UP0, 0x80, 0x0 ;  /* 0x000000000000781c */ /* 0x000fda0003f6f008 */
[----:B--2---:R-:W-:Y:S05]  /*7080*/  @!P3 BRA `(.L_x_74) ;  /* 0x00000008003cb947 */ /* 0x004fea0003800000 */
[----:B------:R-:W-:-:S13]  /*7090*/  PLOP3.LUT P2, PT, PT, PT, UP1, 0x80, 0x0 ;  /* 0x000000000000781c */ /* 0x000fda0003f4f018 */
[----:B-1----:R-:W-:Y:S05]  /*70a0*/  @P2 EXIT ;  /* 0x000000000000294d */ /* 0x002fea0003800000 */
[----:B------:R-:W-:Y:S02]  /*70b0*/  ULDC UR4, c[0x0][0xa00] ;  /* 0x0002800000047ab9 */ /* 0x000fe40000000800 */
[----:B------:R-:W-:-:S13]  /*70c0*/  ISETP.GE.AND P2, PT, R17, UR4, PT ;  /* 0x0000000411007c0c */ /* 0x000fda000bf46270 */
[----:B------:R-:W-:Y:S05]  /*70d0*/  @P2 EXIT ;  /* 0x000000000000294d */ /* 0x000fea0003800000 */
[----:B------:R-:W-:Y:S01]  /*70e0*/  LOP3.LUT P2, RZ, R2, 0x1f, RZ, 0xc0, !PT ;  /* 0x0000001f02ff7812 */ /* 0x000fe2000784c0ff */
[----:B------:R-:W-:Y:S01]  /*70f0*/  BSSY B0, `(.L_x_75) ;  /* 0x0000087000007945 */ /* 0x000fe20003800000 */
[----:B------:R-:W-:Y:S01]  /*7100*/  MOV R4, 0x1 ;  /* 0x0000000100047802 */ /* 0x000fe20000000f00 */
[----:B------:R-:W-:Y:S01]  /*7110*/  IMAD.MOV.U32 R0, RZ, RZ, RZ ;  /* 0x000000ffff007224 */ /* 0x000fe200078e00ff */
[----:B------:R-:W-:Y:S01]  /*7120*/  PLOP3.LUT P0, PT, P2, P0, PT, 0x2a, 0x0 ;  /* 0x000000000000781c */ /* 0x000fe20001700572 */
[----:B------:R-:W-:Y:S01]  /*7130*/  IMAD.MOV.U32 R5, RZ, RZ, 0x1 ;  /* 0x00000001ff057424 */ /* 0x000fe200078e00ff */
[----:B------:R-:W-:Y:S01]  /*7140*/  ULOP3.LUT UR6, UR46, 0x2, URZ, 0xfc, !UPT ;  /* 0x000000022e067892 */ /* 0x000fe2000f8efc3f */
[----:B------:R-:W-:Y:S01]  /*7150*/  ULDC UR7, c[0x0][0xc] ;  /* 0x0000030000077ab9 */ /* 0x000fe20000000800 */
[----:B------:R-:W-:Y:S01]  /*7160*/  ULDC.64 UR14, c[0x0][0x198] ;  /* 0x00006600000e7ab9 */ /* 0x000fe20000000a00 */
[----:B------:R-:W-:-:S09]  /*7170*/  ULDC UR18, c[0x0][0xa00] ;  /* 0x0002800000127ab9 */ /* 0x000fd20000000800 */
.L_x_90:
[----:B------:R-:W1:Y:S01]  /*7180*/  LDC R6, c[0x0][0xa04] ;  /* 0x00028100ff067b82 */ /* 0x000e620000000800 */
[----:B------:R-:W-:Y:S01]  /*7190*/  IMAD.MOV.U32 R7, RZ, RZ, R17 ;  /* 0x000000ffff077224 */ /* 0x000fe200078e0011 */
[----:B------:R-:W-:-:S06]  /*71a0*/  UMOV UR4, 0xffffffff ;  /* 0xffffffff00047882 */ /* 0x000fcc0000000000 */
[----:B------:R-:W2:Y:S08]  /*71b0*/  LDC R10, c[0x0][0xa10] ;  /* 0x00028400ff0a7b82 */ /* 0x000eb00000000800 */
[----:B------:R-:W3:Y:S01]  /*71c0*/  LDC R13, c[0x0][0xa1c] ;  /* 0x00028700ff0d7b82 */ /* 0x000ee20000000800 */
[----:B-1----:R-:W-:Y:S02]  /*71d0*/  ISETP.NE.AND P2, PT, R6, 0x1, PT ;  /* 0x000000010600780c */ /* 0x002fe40003f45270 */
[----:B--2---:R-:W-:-:S11]  /*71e0*/  ISETP.NE.AND P3, PT, R10, 0x1, PT ;  /* 0x000000010a00780c */ /* 0x004fd60003f65270 */
[----:B------:R-:W1:Y:S01]  /*71f0*/  @P2 LDC.64 R8, c[0x0][0xa08] ;  /* 0x00028200ff082b82 */ /* 0x000e620000000a00 */
[----:B---3--:R-:W-:-:S07]  /*7200*/  ISETP.NE.AND P4, PT, R13, 0x1, PT ;  /* 0x000000010d00780c */ /* 0x008fce0003f85270 */
[----:B------:R-:W2:Y:S08]  /*7210*/  @P3 LDC R12, c[0x0][0xa14] ;  /* 0x00028500ff0c3b82 */ /* 0x000eb00000000800 */
[----:B------:R-:W3:Y:S08]  /*7220*/  @P3 LDC R11, c[0x0][0xa18] ;  /* 0x00028600ff0b3b82 */ /* 0x000ef00000000800 */
[----:B------:R-:W4:Y:S01]  /*7230*/  @P4 LDC.64 R2, c[0x0][0xa20] ;  /* 0x00028800ff024b82 */ /* 0x000f220000000a00 */
[----:B-1----:R-:W-:-:S05]  /*7240*/  @P2 IMAD.HI.U32 R8, R17, R8, RZ ;  /* 0x0000000811082227 */ /* 0x002fca00078e00ff */
[----:B------:R-:W-:-:S05]  /*7250*/  @P2 SHF.R.U32.HI R7, RZ, R9, R8 ;  /* 0x00000009ff072219 */ /* 0x000fca0000011608 */
[----:B--2---:R-:W-:-:S04]  /*7260*/  @P3 IMAD.HI.U32 R8, R7, R12, RZ ;  /* 0x0000000c07083227 */ /* 0x004fc800078e00ff */
[----:B------:R-:W-:Y:S01]  /*7270*/  IMAD.MOV.U32 R9, RZ, RZ, R7 ;  /* 0x000000ffff097224 */ /* 0x000fe200078e0007 */
[----:B---3--:R-:W-:-:S05]  /*7280*/  @P3 SHF.R.U32.HI R9, RZ, R11, R8 ;  /* 0x0000000bff093219 */ /* 0x008fca0000011608 */
[----:B----4-:R-:W-:-:S04]  /*7290*/  @P4 IMAD.HI.U32 R8, R9, R2, RZ ;  /* 0x0000000209084227 */ /* 0x010fc800078e00ff */
[----:B------:R-:W-:Y:S01]  /*72a0*/  IMAD.MOV.U32 R2, RZ, RZ, R9 ;  /* 0x000000ffff027224 */ /* 0x000fe200078e0009 */
[----:B------:R-:W-:Y:S02]  /*72b0*/  @P4 SHF.R.U32.HI R2, RZ, R3, R8 ;  /* 0x00000003ff024219 */ /* 0x000fe40000011608 */
[----:B------:R-:W-:-:S03]  /*72c0*/  IADD3 R3, -R9, RZ, RZ ;  /* 0x000000ff09037210 */ /* 0x000fc60007ffe1ff */
[----:B------:R-:W-:Y:S02]  /*72d0*/  IMAD.MOV R2, RZ, RZ, -R2 ;  /* 0x000000ffff027224 */ /* 0x000fe400078e0a02 */
[----:B------:R-:W-:Y:S02]  /*72e0*/  IMAD R10, R10, R3, R7 ;  /* 0x000000030a0a7224 */ /* 0x000fe400078e0207 */
[----:B------:R-:W-:Y:S01]  /*72f0*/  IMAD R2, R13, R2, R9 ;  /* 0x000000020d027224 */ /* 0x000fe200078e0209 */
[----:B------:R-:W-:Y:S06]  /*7300*/  BRA.DIV UR4, `(.L_x_76) ;  /* 0x0000001a04147947 */ /* 0x000fec000b800000 */
[----:B------:R-:W-:-:S13]  /*7310*/  ELECT P6, URZ, PT ;  /* 0x00000000003f782f */ /* 0x000fda00038c0000 */
.L_x_128:
[----:B------:R-:W-:Y:S01]  /*7320*/  IMAD.MOV R3, RZ, RZ, -R7 ;  /* 0x000000ffff037224 */ /* 0x000fe200078e0a07 */
[----:B------:R-:W-:Y:S03]  /*7330*/  BSSY B1, `(.L_x_77) ;  /* 0x000002a000017945 */ /* 0x000fe60003800000 */
[----:B------:R-:W-:Y:S02]  /*7340*/  IMAD R3, R6, R3, R17 ;  /* 0x0000000306037224 */ /* 0x000fe400078e0211 */
[----:B------:R-:W-:Y:S02]  /*7350*/  IMAD.MOV.U32 R6, RZ, RZ, RZ ;  /* 0x000000ffff067224 */ /* 0x000fe400078e00ff */
[----:B------:R-:W-:Y:S01]  /*7360*/  IMAD.SHL.U32 R3, R3, 0x80, RZ ;  /* 0x0000008003037824 */ /* 0x000fe200078e00ff */
[----:B------:R-:W-:Y:S06]  /*7370*/  @!P6 BRA `(.L_x_78) ;  /* 0x000000000094e947 */ /* 0x000fec0003800000 */
[----:B------:R-:W1:Y:S01]  /*7380*/  S2R R7, SR_CgaCtaId ;  /* 0x0000000000077919 */ /* 0x000e620000008800 */
[----:B------:R-:W-:-:S04]  /*7390*/  MOV R6, 0x400 ;  /* 0x0000040000067802 */ /* 0x000fc80000000f00 */
[----:B-1----:R-:W-:Y:S02]  /*73a0*/  LEA R9, R7, R6, 0x18 ;  /* 0x0000000607097211 */ /* 0x002fe400078ec0ff */
[----:B------:R-:W-:-:S03]  /*73b0*/  SHF.L.U32 R6, R5, 0x1f, RZ ;  /* 0x0000001f05067819 */ /* 0x000fc600000006ff */
[----:B------:R-:W-:-:S04]  /*73c0*/  IMAD R7, R0, 0x8, R9 ;  /* 0x0000000800077824 */ /* 0x000fc800078e0209 */
[----:B------:R-:W1:Y:S02]  /*73d0*/  SYNCS.PHASECHK.TRANS64.TRYWAIT P2, [R7+URZ+0x9460], R6 ;  /* 0x00946006070075a7 */ /* 0x000e64000804017f */
[----:B-1----:R-:W-:Y:S05]  /*73e0*/  @!P2 BRA `(.L_x_79) ;  /* 0x0000001400fca947 */ /* 0x002fea0003800000 */
.L_x_129:
[----:B------:R-:W-:Y:S01]  /*73f0*/  UPRMT UR4, UR6, 0x9910, URZ ;  /* 0x0000991006047896 */ /* 0x000fe2000800003f */
[----:B-1----:R-:W-:-:S03]  /*7400*/  @P1 IMAD.MOV.U32 R6, RZ, RZ, 0x1000 ;  /* 0x00001000ff061424 */ /* 0x002fc600078e00ff */
[----:B------:R-:W-:Y:S01]  /*7410*/  UISETP.NE.AND UP0, UPT, UR4, 0x2, UPT ;  /* 0x000000020400788c */ /* 0x000fe2000bf05270 */
[----:B------:R1:W-:Y:S05]  /*7420*/  @P1 SYNCS.ARRIVE.TRANS64 RZ, [R7+URZ+0x9450], R6 ;  /* 0x0094500607ff19a7 */ /* 0x0003ea000800003f */
[----:B------:R-:W-:-:S13]  /*7430*/  PLOP3.LUT P2, PT, PT, PT, UP0, 0x80, 0x0 ;  /* 0x000000000000781c */ /* 0x000fda0003f4f008 */
[----:B-1----:R-:W-:Y:S05]  /*7440*/  @P2 BRA `(.L_x_80) ;  /* 0x0000000000042947 */ /* 0x002fea0003800000 */
[----:B------:R-:W-:Y:S01]  /*7450*/  BPT.TRAP 0x1 ;  /* 0x000000040000795c */ /* 0x000fe20000300000 */
.L_x_80:
[----:B------:R-:W-:Y:S05]  /*7460*/  @P0 BRA `(.L_x_81) ;  /* 0x0000000000040947 */ /* 0x000fea0003800000 */
[----:B------:R-:W-:Y:S01]  /*7470*/  BPT.TRAP 0x1 ;  /* 0x000000040000795c */ /* 0x000fe20000300000 */
.L_x_81:
[----:B------:R-:W-:Y:S01]  /*7480*/  R2UR UR4, R9 ;  /* 0x00000000090472ca */ /* 0x000fe200000e0000 */
[----:B------:R-:W-:Y:S01]  /*7490*/  UIADD3 UR16, UP0, UR14, 0xf0, URZ ;  /* 0x000000f00e107890 */ /* 0x000fe2000ff1e03f */
[----:B------:R-:W-:Y:S01]  /*74a0*/  R2UR UR9, R7 ;  /* 0x00000000070972ca */ /* 0x000fe200000e0000 */
[----:B------:R-:W-:Y:S01]  /*74b0*/  UMOV UR5, 0x10000000 ;  /* 0x1000000000057882 */ /* 0x000fe20000000000 */
[----:B------:R-:W-:Y:S01]  /*74c0*/  R2UR UR8, R0 ;  /* 0x00000000000872ca */ /* 0x000fe200000e0000 */
[----:B------:R-:W-:Y:S01]  /*74d0*/  UIADD3.X UR17, URZ, UR15, URZ, UP0, !UPT ;  /* 0x0000000f3f117290 */ /* 0x000fe200087fe43f */
[----:B------:R-:W-:Y:S01]  /*74e0*/  R2UR UR11, R3 ;  /* 0x00000000030b72ca */ /* 0x000fe200000e0000 */
[----:B------:R-:W-:Y:S01]  /*74f0*/  UMOV UR10, URZ ;  /* 0x0000003f000a7c82 */ /* 0x000fe20008000000 */
[----:B------:R-:W-:Y:S01]  /*7500*/  R2UR UR12, R10 ;  /* 0x000000000a0c72ca */ /* 0x000fe200000e0000 */
[----:B------:R-:W-:Y:S01]  /*7510*/  VIADD R0, R0, 0x1 ;  /* 0x0000000100007836 */ /* 0x000fe20000000000 */
[----:B------:R-:W-:-:S04]  /*7520*/  R2UR UR13, R2 ;  /* 0x00000000020d72ca */ /* 0x000fc800000e0000 */
[C---:B------:R-:W-:Y:S01]  /*7530*/  ISETP.NE.AND P2, PT, R0.reuse, 0x2, PT ;  /* 0x000000020000780c */ /* 0x040fe20003f45270 */
[----:B------:R-:W-:Y:S02]  /*7540*/  UIADD3 UR9, UR9, 0x9450, URZ ;  /* 0x0000945009097890 */ /* 0x000fe4000fffe03f */
[----:B------:R-:W-:Y:S01]  /*7550*/  ULEA UR8, UR8, UR4, 0xc ;  /* 0x0000000408087291 */ /* 0x000fe2000f8e603f */
[----:B------:R-:W-:Y:S02]  /*7560*/  SEL R6, RZ, 0x1, P2 ;  /* 0x00000001ff067807 */ /* 0x000fe40001000000 */
[----:B------:R-:W-:Y:S01]  /*7570*/  UMOV UR4, 0x0 ;  /* 0x0000000000047882 */ /* 0x000fe20000000000 */
[----:B------:R-:W-:Y:S02]  /*7580*/  SEL R0, R0, RZ, P2 ;  /* 0x000000ff00007207 */ /* 0x000fe40001000000 */
[----:B------:R-:W-:Y:S02]  /*7590*/  LOP3.LUT R5, R5, R6, RZ, 0x3c, !PT ;  /* 0x0000000605057212 */ /* 0x000fe400078e3cff */
[----:B------:R-:W-:Y:S01]  /*75a0*/  MOV R6, 0x40 ;  /* 0x0000004000067802 */ /* 0x000fe20000000f00 */
[----:B------:R1:W-:Y:S02]  /*75b0*/  UTMALDG.4D [UR8], [UR16], desc[UR4] ;  /* 0x00000408100075b4 */ /* 0x0003e40008019000 */
[----:B-1----:R-:W-:-:S04]  /*75c0*/  NOP ;  /* 0x0000000000007918 */ /* 0x002fc80000000000 */
.L_x_78:
[----:B------:R-:W-:Y:S05]  /*75d0*/  BSYNC B1 ;  /* 0x0000000000017941 */ /* 0x000fea0003800000 */
.L_x_77:
[----:B------:R-:W-:Y:S01]  /*75e0*/  LOP3.LUT P2, RZ, R4, 0xff, RZ, 0xc0, !PT ;  /* 0x000000ff04ff7812 */ /* 0x000fe2000784c0ff */
[----:B------:R-:W-:-:S12]  /*75f0*/  BSSY B1, `(.L_x_82) ;  /* 0x0000009000017945 */ /* 0x000fd80003800000 */
[----:B------:R-:W-:Y:S05]  /*7600*/  @!P2 BRA `(.L_x_83) ;  /* 0x00000000001ca947 */ /* 0x000fea0003800000 */
[----:B------:R-:W1:Y:S01]  /*7610*/  S2R R7, SR_CgaCtaId ;  /* 0x0000000000077919 */ /* 0x000e620000008800 */
[----:B------:R-:W-:-:S04]  /*7620*/  MOV R4, 0x400 ;  /* 0x0000040000047802 */ /* 0x000fc80000000f00 */
[----:B-1----:R-:W-:Y:S02]  /*7630*/  LEA R7, R7, R4, 0x18 ;  /* 0x0000000407077211 */ /* 0x002fe400078ec0ff */
[----:B------:R-:W-:Y:S02]  /*7640*/  SHF.L.U32 R4, RZ, 0x1f, RZ ;  /* 0x0000001fff047819 */ /* 0x000fe400000006ff */
[----:B------:R1:W-:Y:S02]  /*7650*/  SYNCS.ARRIVE.TRANS64.A1T0 RZ, [R7+URZ+0x94b0], RZ ;  /* 0x0094b0ff07ff79a7 */ /* 0x0003e4000810003f */
[----:B------:R-:W2:Y:S02]  /*7660*/  SYNCS.PHASECHK.TRANS64.TRYWAIT P2, [R7+URZ+0x94b0], R4 ;  /* 0x0094b004070075a7 */ /* 0x000ea4000804017f */
[----:B-12---:R-:W-:Y:S05]  /*7670*/  @!P2 BRA `(.L_x_84) ;  /* 0x00000014006ca947 */ /* 0x006fea0003800000 */
.L_x_83:
[----:B------:R-:W-:Y:S05]  /*7680*/  BSYNC B1 ;  /* 0x0000000000017941 */ /* 0x000fea0003800000 */
.L_x_82:
[----:B------:R-:W-:Y:S04]  /*7690*/  BSSY B1, `(.L_x_85) ;  /* 0x0000028000017945 */ /* 0x000fe80003800000 */
[----:B------:R-:W-:Y:S05]  /*76a0*/  @!P6 BRA `(.L_x_86) ;  /* 0x000000000098e947 */ /* 0x000fea0003800000 */
[----:B-1----:R-:W1:Y:S01]  /*76b0*/  S2R R7, SR_CgaCtaId ;  /* 0x0000000000077919 */ /* 0x002e620000008800 */
[----:B------:R-:W-:Y:S02]  /*76c0*/  MOV R4, 0x400 ;  /* 0x0000040000047802 */ /* 0x000fe40000000f00 */
[----:B------:R-:W-:Y:S02]  /*76d0*/  SHF.L.U32 R9, R5, 0x1f, RZ ;  /* 0x0000001f05097819 */ /* 0x000fe400000006ff */
[----:B-1----:R-:W-:-:S05]  /*76e0*/  LEA R7, R7, R4, 0x18 ;  /* 0x0000000407077211 */ /* 0x002fca00078ec0ff */
[----:B------:R-:W-:-:S04]  /*76f0*/  IMAD R4, R0, 0x8, R7 ;  /* 0x0000000800047824 */ /* 0x000fc800078e0207 */
[----:B------:R-:W1:Y:S02]  /*7700*/  SYNCS.PHASECHK.TRANS64.TRYWAIT P2, [R4+URZ+0x9460], R9 ;  /* 0x00946009040075a7 */ /* 0x000e64000804017f */
[----:B-1----:R-:W-:Y:S05]  /*7710*/  @!P2 BRA `(.L_x_87) ;  /* 0x000000140058a947 */ /* 0x002fea0003800000 */
.L_x_130:
[----:B------:R-:W-:Y:S01]  /*7720*/  UPRMT UR4, UR6, 0x9910, URZ ;  /* 0x0000991006047896 */ /* 0x000fe2000800003f */
[----:B-1----:R-:W-:-:S03]  /*7730*/  @P1 IMAD.MOV.U32 R9, RZ, RZ, 0x1000 ;  /* 0x00001000ff091424 */ /* 0x002fc600078e00ff */
[----:B------:R-:W-:Y:S01]  /*7740*/  UISETP.NE.AND UP0, UPT, UR4, 0x2, UPT ;  /* 0x000000020400788c */ /* 0x000fe2000bf05270 */
[----:B------:R1:W-:Y:S05]  /*7750*/  @P1 SYNCS.ARRIVE.TRANS64 RZ, [R4+URZ+0x9450], R9 ;  /* 0x0094500904ff19a7 */ /* 0x0003ea000800003f */
[----:B------:R-:W-:-:S13]  /*7760*/  PLOP3.LUT P2, PT, PT, PT, UP0, 0x80, 0x0 ;  /* 0x000000000000781c */ /* 0x000fda0003f4f008 */
[----:B-1----:R-:W-:Y:S05]  /*7770*/  @P2 BRA `(.L_x_88) ;  /* 0x0000000000042947 */ /* 0x002fea0003800000 */
[----:B------:R-:W-:Y:S01]  /*7780*/  BPT.TRAP 0x1 ;  /* 0x000000040000795c */ /* 0x000fe20000300000 */
.L_x_88:
[----:B------:R-:W-:Y:S05]  /*7790*/  @P0 BRA `(.L_x_89) ;  /* 0x0000000000040947 */ /* 0x000fea0003800000 */
[----:B------:R-:W-:Y:S01]  /*77a0*/  BPT.TRAP 0x1 ;  /* 0x000000040000795c */ /* 0x000fe20000300000 */
.L_x_89:
[----:B------:R-:W-:Y:S01]  /*77b0*/  R2UR UR4, R7 ;  /* 0x00000000070472ca */ /* 0x000fe200000e0000 */
[----:B------:R-:W-:Y:S01]  /*77c0*/  UIADD3 UR16, UP0, UR14, 0xf0, URZ ;  /* 0x000000f00e107890 */ /* 0x000fe2000ff1e03f */
[----:B------:R-:W-:Y:S01]  /*77d0*/  R2UR UR11, R3 ;  /* 0x00000000030b72ca */ /* 0x000fe200000e0000 */
[----:B------:R-:W-:Y:S01]  /*77e0*/  UMOV UR10, URZ ;  /* 0x0000003f000a7c82 */ /* 0x000fe20008000000 */
[----:B------:R-:W-:Y:S01]  /*77f0*/  R2UR UR5, R6 ;  /* 0x00000000060572ca */ /* 0x000fe200000e0000 */
[----:B------:R-:W-:Y:S01]  /*7800*/  UIADD3.X UR17, URZ, UR15, URZ, UP0, !UPT ;  /* 0x0000000f3f117290 */ /* 0x000fe200087fe43f */
[----:B------:R-:W-:Y:S02]  /*7810*/  R2UR UR9, R4 ;  /* 0x00000000040972ca */ /* 0x000fe400000e0000 */
[C---:B------:R-:W-:Y:S01]  /*7820*/  R2UR UR8, R0.reuse ;  /* 0x00000000000872ca */ /* 0x040fe200000e0000 */
[----:B------:R-:W-:Y:S01]  /*7830*/  VIADD R0, R0, 0x1 ;  /* 0x0000000100007836 */ /* 0x000fe20000000000 */
[----:B------:R-:W-:-:S02]  /*7840*/  R2UR UR12, R10 ;  /* 0x000000000a0c72ca */ /* 0x000fc400000e0000 */
[----:B------:R-:W-:Y:S02]  /*7850*/  R2UR UR13, R2 ;  /* 0x00000000020d72ca */ /* 0x000fe400000e0000 */
[----:B------:R-:W-:-:S03]  /*7860*/  ISETP.NE.AND P2, PT, R0, 0x2, PT ;  /* 0x000000020000780c */ /* 0x000fc60003f45270 */
[----:B------:R-:W-:Y:S01]  /*7870*/  UIADD3 UR11, UR11, UR5, URZ ;  /* 0x000000050b0b7290 */ /* 0x000fe2000fffe03f */
[----:B------:R-:W-:Y:S01]  /*7880*/  SEL R2, RZ, 0x1, P2 ;  /* 0x00000001ff027807 */ /* 0x000fe20001000000 */
[----:B------:R-:W-:Y:S01]  /*7890*/  UIADD3 UR9, UR9, 0x9450, URZ ;  /* 0x0000945009097890 */ /* 0x000fe2000fffe03f */
[----:B------:R-:W-:Y:S01]  /*78a0*/  SEL R0, R0, RZ, P2 ;  /* 0x000000ff00007207 */ /* 0x000fe20001000000 */
[----:B------:R-:W-:Y:S01]  /*78b0*/  ULEA UR8, UR8, UR4, 0xc ;  /* 0x0000000408087291 */ /* 0x000fe2000f8e603f */
[----:B------:R-:W-:Y:S01]  /*78c0*/  LOP3.LUT R5, R5, R2, RZ, 0x3c, !PT ;  /* 0x0000000205057212 */ /* 0x000fe200078e3cff */
[----:B------:R-:W-:Y:S01]  /*78d0*/  UMOV UR5, 0x10000000 ;  /* 0x1000000000057882 */ /* 0x000fe20000000000 */
[----:B------:R-:W-:-:S06]  /*78e0*/  UMOV UR4, 0x0 ;  /* 0x0000000000047882 */ /* 0x000fcc0000000000 */
[----:B------:R2:W-:Y:S02]  /*78f0*/  UTMALDG.4D [UR8], [UR16], desc[UR4] ;  /* 0x00000408100075b4 */ /* 0x0005e40008019000 */
[----:B--2---:R-:W-:Y:S01]  /*7900*/  NOP ;  /* 0x0000000000007918 */ /* 0x004fe20000000000 */
.L_x_86:
[----:B------:R-:W-:Y:S05]  /*7910*/  BSYNC B1 ;  /* 0x0000000000017941 */ /* 0x000fea0003800000 */
.L_x_85:
[----:B------:R-:W-:Y:S01]  /*7920*/  VIADD R17, R17, UR7 ;  /* 0x0000000711117c36 */ /* 0x000fe20008000000 */
[----:B-1----:R-:W-:-:S04]  /*7930*/  PRMT R4, RZ, 0x7610, R4 ;  /* 0x00007610ff047816 */ /* 0x002fc80000000004 */
[----:B------:R-:W-:-:S13]  /*7940*/  ISETP.GE.AND P2, PT, R17, UR18, PT ;  /* 0x0000001211007c0c */ /* 0x000fda000bf46270 */
[----:B------:R-:W-:Y:S05]  /*7950*/  @!P2 BRA `(.L_x_90) ;  /* 0xfffffff80008a947 */ /* 0x000fea000383ffff */
[----:B------:R-:W-:Y:S05]  /*7960*/  BSYNC B0 ;  /* 0x0000000000007941 */ /* 0x000fea0003800000 */
.L_x_75:
[----:B------:R-:W-:Y:S05]  /*7970*/  EXIT ;  /* 0x000000000000794d */ /* 0x000fea0003800000 */
.L_x_74:
[----:B-1----:R-:W-:Y:S02]  /*7980*/  ULDC UR4, c[0x0][0xa00] ;  /* 0x0002800000047ab9 */ /* 0x002fe40000000800 */
[----:B------:R-:W-:-:S13]  /*7990*/  ISETP.GE.AND P0, PT, R17, UR4, PT ;  /* 0x0000000411007c0c */ /* 0x000fda000bf06270 */
[----:B------:R-:W-:Y:S05]  /*79a0*/  @P0 EXIT ;  /* 0x000000000000094d */ /* 0x000fea0003800000 */
[----:B------:R-:W-:Y:S01]  /*79b0*/  LOP3.LUT P0, RZ, R2, 0x1f, RZ, 0xc0, !PT ;  /* 0x0000001f02ff7812 */ /* 0x000fe2000780c0ff */
[----:B------:R-:W-:Y:S01]  /*79c0*/  BSSY B0, `(.L_x_91) ;  /* 0x00000e2000007945 */ /* 0x000fe20003800000 */
[----:B------:R-:W-:Y:S01]  /*79d0*/  IMAD.MOV.U32 R4, RZ, RZ, 0x1 ;  /* 0x00000001ff047424 */ /* 0x000fe200078e00ff */
[----:B------:R-:W-:Y:S01]  /*79e0*/  MOV R5, RZ ;  /* 0x000000ff00057202 */ /* 0x000fe20000000f00 */
[----:B------:R-:W-:Y:S01]  /*79f0*/  IMAD.MOV.U32 R0, RZ, RZ, 0x1 ;  /* 0x00000001ff007424 */ /* 0x000fe200078e00ff */
[----:B------:R-:W-:Y:S01]  /*7a00*/  PLOP3.LUT P0, PT, P0, P2, PT, 0x2a, 0x0 ;  /* 0x000000000000781c */ /* 0x000fe20000704572 */
[----:B------:R-:W-:Y:S01]  /*7a10*/  ULOP3.LUT UR5, UR45, 0x2, URZ, 0xfc, !UPT ;  /* 0x000000022d057892 */ /* 0x000fe2000f8efc3f */
[----:B------:R-:W-:Y:S01]  /*7a20*/  ULDC.64 UR6, c[0x0][0x198] ;  /* 0x0000660000067ab9 */ /* 0x000fe20000000a00 */
[----:B------:R-:W-:-:S10]  /*7a30*/  ULDC UR14, c[0x0][0xc] ;  /* 0x00000300000e7ab9 */ /* 0x000fd40000000800 */
.L_x_118:
[----:B------:R-:W1:Y:S01]  /*7a40*/  LDC R2, c[0x0][0xa04] ;  /* 0x00028100ff027b82 */ /* 0x000e620000000800 */
[----:B------:R-:W-:-:S07]  /*7a50*/  UMOV UR4, 0xffffffff ;  /* 0xffffffff00047882 */ /* 0x000fce0000000000 */
        /* <DEDUP_REMOVED lines=9> */
[----:B-1----:R-:W-:-:S04]  /*7af0*/  @P3 IMAD.HI.U32 R10, R17, R6, RZ ;  /* 0x00000006110a3227 */ /* 0x002fc800078e00ff */
[----:B------:R-:W-:Y:S01]  /*7b00*/  IMAD.MOV.U32 R6, RZ, RZ, R17 ;  /* 0x000000ffff067224 */ /* 0x000fe200078e0011 */
[----:B------:R-:W-:-:S05]  /*7b10*/  @P3 SHF.R.U32.HI R6, RZ, R7, R10 ;  /* 0x00000007ff063219 */ /* 0x000fca000001160a */
[----:B--2---:R-:W-:-:S04]  /*7b20*/  @P4 IMAD.HI.U32 R9, R6, R9, RZ ;  /* 0x0000000906094227 */ /* 0x004fc800078e00ff */
[----:B------:R-:W-:Y:S01]  /*7b30*/  IMAD.MOV.U32 R7, RZ, RZ, R6 ;  /* 0x000000ffff077224 */ /* 0x000fe200078e0006 */
[----:B---3--:R-:W-:-:S05]  /*7b40*/  @P4 SHF.R.U32.HI R7, RZ, R12, R9 ;  /* 0x0000000cff074219 */ /* 0x008fca0000011609 */
[----:B------:R-:W-:Y:S02]  /*7b50*/  IMAD.MOV.U32 R9, RZ, RZ, R7 ;  /* 0x000000ffff097224 */ /* 0x000fe400078e0007 */
[----:B----4-:R-:W-:-:S05]  /*7b60*/  @P5 IMAD.HI.U32 R2, R7, R2, RZ ;  /* 0x0000000207025227 */ /* 0x010fca00078e00ff */
[----:B------:R-:W-:Y:S01]  /*7b70*/  @P5 SHF.R.U32.HI R9, RZ, R3, R2 ;  /* 0x00000003ff095219 */ /* 0x000fe20000011602 */
[----:B------:R-:W-:-:S04]  /*7b80*/  IMAD.MOV R3, RZ, RZ, -R7 ;  /* 0x000000ffff037224 */ /* 0x000fc800078e0a07 */
[----:B------:R-:W-:Y:S01]  /*7b90*/  IMAD R2, R11, R3, R6 ;  /* 0x000000030b027224 */ /* 0x000fe200078e0206 */
[----:B------:R-:W-:-:S05]  /*7ba0*/  IADD3 R3, -R9, RZ, RZ ;  /* 0x000000ff09037210 */ /* 0x000fca0007ffe1ff */
[----:B------:R-:W-:Y:S01]  /*7bb0*/  IMAD R3, R8, R3, R7 ;  /* 0x0000000308037224 */ /* 0x000fe200078e0207 */
[----:B------:R-:W-:Y:S06]  /*7bc0*/  BRA.DIV UR4, `(.L_x_92) ;  /* 0x0000001204407947 */ /* 0x000fec000b800000 */
[----:B------:R-:W-:-:S13]  /*7bd0*/  ELECT P6, URZ, PT ;  /* 0x00000000003f782f */ /* 0x000fda00038c0000 */
.L_x_133:
[----:B------:R-:W1:Y:S01]  /*7be0*/  LDC R6, c[0x0][0x28c] ;  /* 0x0000a300ff067b82 */ /* 0x000e620000000800 */
[----:B------:R-:W-:Y:S01]  /*7bf0*/  BSSY B1, `(.L_x_93) ;  /* 0x0000027000017945 */ /* 0x000fe20003800000 */
[----:B-1----:R-:W-:-:S13]  /*7c00*/  ISETP.GT.AND P3, PT, R6, RZ, P6 ;  /* 0x000000ff0600720c */ /* 0x002fda0003764270 */
[----:B------:R-:W-:Y:S05]  /*7c10*/  @!P3 BRA `(.L_x_94) ;  /* 0x000000000090b947 */ /* 0x000fea0003800000 */
[----:B------:R-:W1:Y:S01]  /*7c20*/  S2R R8, SR_CgaCtaId ;  /* 0x0000000000087919 */ /* 0x000e620000008800 */
[----:B------:R-:W-:-:S04]  /*7c30*/  MOV R7, 0x400 ;  /* 0x0000040000077802 */ /* 0x000fc80000000f00 */
[----:B-1----:R-:W-:Y:S02]  /*7c40*/  LEA R10, R8, R7, 0x18 ;  /* 0x00000007080a7211 */ /* 0x002fe400078ec0ff */
[----:B------:R-:W-:-:S03]  /*7c50*/  SHF.L.U32 R7, R0, 0x1f, RZ ;  /* 0x0000001f00077819 */ /* 0x000fc600000006ff */
[----:B------:R-:W-:-:S04]  /*7c60*/  IMAD R8, R5, 0x8, R10 ;  /* 0x0000000805087824 */ /* 0x000fc800078e020a */
[----:B------:R-:W1:Y:S02]  /*7c70*/  SYNCS.PHASECHK.TRANS64.TRYWAIT P4, [R8+URZ+0x9428], R7 ;  /* 0x00942807080075a7 */ /* 0x000e64000808017f */
[----:B-1----:R-:W-:Y:S05]  /*7c80*/  @!P4 BRA `(.L_x_95) ;  /* 0x000000100030c947 */ /* 0x002fea0003800000 */
.L_x_134:
[----:B------:R-:W-:Y:S01]  /*7c90*/  UPRMT UR4, UR5, 0x9910, URZ ;  /* 0x0000991005047896 */ /* 0x000fe2000800003f */
[----:B-1----:R-:W-:-:S03]  /*7ca0*/  @P2 IMAD.MOV.U32 R7, RZ, RZ, 0x1000 ;  /* 0x00001000ff072424 */ /* 0x002fc600078e00ff */
[----:B------:R-:W-:Y:S01]  /*7cb0*/  UISETP.NE.AND UP0, UPT, UR4, 0x2, UPT ;  /* 0x000000020400788c */ /* 0x000fe2000bf05270 */
[----:B------:R1:W-:Y:S05]  /*7cc0*/  @P2 SYNCS.ARRIVE.TRANS64 RZ, [R8+URZ+0x9400], R7 ;  /* 0x0094000708ff29a7 */ /* 0x0003ea000800003f */
[----:B------:R-:W-:-:S13]  /*7cd0*/  PLOP3.LUT P4, PT, PT, PT, UP0, 0x80, 0x0 ;  /* 0x000000000000781c */ /* 0x000fda0003f8f008 */
[----:B-1----:R-:W-:Y:S05]  /*7ce0*/  @P4 BRA `(.L_x_96) ;  /* 0x0000000000044947 */ /* 0x002fea0003800000 */
[----:B------:R-:W-:Y:S01]  /*7cf0*/  BPT.TRAP 0x1 ;  /* 0x000000040000795c */ /* 0x000fe20000300000 */
.L_x_96:
[----:B------:R-:W-:Y:S05]  /*7d00*/  @P0 BRA `(.L_x_97) ;  /* 0x0000000000040947 */ /* 0x000fea0003800000 */
[----:B------:R-:W-:Y:S01]  /*7d10*/  BPT.TRAP 0x1 ;  /* 0x000000040000795c */ /* 0x000fe20000300000 */
.L_x_97:
[----:B------:R-:W-:Y:S01]  /*7d20*/  IMAD R10, R5, 0x1000, R10 ;  /* 0x00001000050a7824 */ /* 0x000fe200078e020a */
[----:B------:R-:W-:Y:S01]  /*7d30*/  R2UR UR9, R8 ;  /* 0x00000000080972ca */ /* 0x000fe200000e0000 */
[----:B------:R-:W-:Y:S01]  /*7d40*/  UIADD3 UR16, UP0, UR6, 0x1f0, URZ ;  /* 0x000001f006107890 */ /* 0x000fe2000ff1e03f */
[----:B------:R-:W-:Y:S01]  /*7d50*/  R2UR UR12, R2 ;  /* 0x00000000020c72ca */ /* 0x000fe200000e0000 */
[----:B------:R-:W-:Y:S01]  /*7d60*/  UMOV UR18, 0x0 ;  /* 0x0000000000127882 */ /* 0x000fe20000000000 */
[----:B------:R-:W-:Y:S01]  /*7d70*/  R2UR UR8, R10 ;  /* 0x000000000a0872ca */ /* 0x000fe200000e0000 */
[----:B------:R-:W-:Y:S01]  /*7d80*/  UIADD3.X UR17, URZ, UR7, URZ, UP0, !UPT ;  /* 0x000000073f117290 */ /* 0x000fe200087fe43f */
[----:B------:R-:W-:Y:S01]  /*7d90*/  R2UR UR13, R3 ;  /* 0x00000000030d72ca */ /* 0x000fe200000e0000 */
[----:B------:R-:W-:Y:S01]  /*7da0*/  UMOV UR19, 0x10000000 ;  /* 0x1000000000137882 */ /* 0x000fe20000000000 */
[----:B------:R-:W-:Y:S01]  /*7db0*/  UMOV UR10, URZ ;  /* 0x0000003f000a7c82 */ /* 0x000fe20008000000 */
[----:B------:R-:W-:Y:S01]  /*7dc0*/  UMOV UR11, URZ ;  /* 0x0000003f000b7c82 */ /* 0x000fe20008000000 */
[----:B------:R-:W-:-:S03]  /*7dd0*/  VIADD R5, R5, 0x1 ;  /* 0x0000000105057836 */ /* 0x000fc60000000000 */
[----:B------:R-:W-:Y:S02]  /*7de0*/  UIADD3 UR9, UR9, 0x9400, URZ ;  /* 0x0000940009097890 */ /* 0x000fe4000fffe03f */
[C---:B------:R-:W-:Y:S02]  /*7df0*/  ISETP.NE.AND P4, PT, R5.reuse, 0x5, PT ;  /* 0x000000050500780c */ /* 0x040fe40003f85270 */
[----:B------:R-:W-:Y:S02]  /*7e00*/  UIADD3 UR8, UR8, 0x2000, URZ ;  /* 0x0000200008087890 */ /* 0x000fe4000fffe03f */
[----:B------:R-:W-:Y:S02]  /*7e10*/  SEL R7, RZ, 0x1, P4 ;  /* 0x00000001ff077807 */ /* 0x000fe40002000000 */
[----:B------:R-:W-:Y:S02]  /*7e20*/  SEL R5, R5, RZ, P4 ;  /* 0x000000ff05057207 */ /* 0x000fe40002000000 */
[----:B------:R-:W-:-:S03]  /*7e30*/  LOP3.LUT R0, R0, R7, RZ, 0x3c, !PT ;  /* 0x0000000700007212 */ /* 0x000fc600078e3cff */
[----:B------:R1:W-:Y:S02]  /*7e40*/  UTMALDG.4D [UR8], [UR16], desc[UR18] ;  /* 0x00001208100075b4 */ /* 0x0003e40008019000 */
[----:B-1----:R-:W-:Y:S02]  /*7e50*/  NOP ;  /* 0x0000000000007918 */ /* 0x002fe40000000000 */
.L_x_94:
[----:B------:R-:W-:Y:S05]  /*7e60*/  BSYNC B1 ;  /* 0x0000000000017941 */ /* 0x000fea0003800000 */
.L_x_93:
        /* <DEDUP_REMOVED lines=10> */
.L_x_99:
[----:B------:R-:W-:Y:S05]  /*7f10*/  BSYNC B1 ;  /* 0x0000000000017941 */ /* 0x000fea0003800000 */
.L_x_98:
[----:B------:R-:W-:Y:S01]  /*7f20*/  BSSY B1, `(.L_x_101) ;  /* 0x0000028000017945 */ /* 0x000fe20003800000 */
[----:B------:R-:W-:-:S03]  /*7f30*/  IMAD.MOV.U32 R9, RZ, RZ, RZ ;  /* 0x000000ffff097224 */ /* 0x000fc600078e00ff */
[----:B------:R-:W-:Y:S05]  /*7f40*/  @!P3 BRA `(.L_x_102) ;  /* 0x000000000094b947 */ /* 0x000fea0003800000 */
[----:B-1----:R-:W1:Y:S01]  /*7f50*/  S2R R7, SR_CgaCtaId ;  /* 0x0000000000077919 */ /* 0x002e620000008800 */
[----:B------:R-:W-:Y:S02]  /*7f60*/  MOV R4, 0x400 ;  /* 0x0000040000047802 */ /* 0x000fe40000000f00 */
[----:B------:R-:W-:Y:S02]  /*7f70*/  SHF.L.U32 R8, R0, 0x1f, RZ ;  /* 0x0000001f00087819 */ /* 0x000fe400000006ff */
[----:B-1----:R-:W-:-:S04]  /*7f80*/  LEA R4, R7, R4, 0x18 ;  /* 0x0000000407047211 */ /* 0x002fc800078ec0ff */
[----:B------:R-:W-:-:S04]  /*7f90*/  LEA R7, R5, R4, 0x3 ;  /* 0x0000000405077211 */ /* 0x000fc800078e18ff */
[----:B------:R-:W1:Y:S02]  /*7fa0*/  SYNCS.PHASECHK.TRANS64.TRYWAIT P3, [R7+URZ+0x9428], R8 ;  /* 0x00942808070075a7 */ /* 0x000e64000806017f */
[----:B-1----:R-:W-:Y:S05]  /*7fb0*/  @!P3 BRA `(.L_x_103) ;  /* 0x0000000c008cb947 */ /* 0x002fea0003800000 */
.L_x_135:
[----:B------:R-:W-:Y:S01]  /*7fc0*/  UPRMT UR4, UR5, 0x9910, URZ ;  /* 0x0000991005047896 */ /* 0x000fe2000800003f */
[----:B-1----:R-:W-:-:S03]  /*7fd0*/  @P2 IMAD.MOV.U32 R8, RZ, RZ, 0x1000 ;  /* 0x00001000ff082424 */ /* 0x002fc600078e00ff */
[----:B------:R-:W-:Y:S01]  /*7fe0*/  UISETP.NE.AND UP0, UPT, UR4, 0x2, UPT ;  /* 0x000000020400788c */ /* 0x000fe2000bf05270 */
[----:B------:R1:W-:Y:S05]  /*7ff0*/  @P2 SYNCS.ARRIVE.TRANS64 RZ, [R7+URZ+0x9400], R8 ;  /* 0x0094000807ff29a7 */ /* 0x0003ea000800003f */
[----:B------:R-:W-:-:S13]  /*8000*/  PLOP3.LUT P3, PT, PT, PT, UP0, 0x80, 0x0 ;  /* 0x000000000000781c */ /* 0x000fda0003f6f008 */
[----:B-1----:R-:W-:Y:S05]  /*8010*/  @P3 BRA `(.L_x_104) ;  /* 0x0000000000043947 */ /* 0x002fea0003800000 */
[----:B------:R-:W-:Y:S01]  /*8020*/  BPT.TRAP 0x1 ;  /* 0x000000040000795c */ /* 0x000fe20000300000 */
.L_x_104:
[----:B------:R-:W-:Y:S05]  /*8030*/  @P0 BRA `(.L_x_105) ;  /* 0x0000000000040947 */ /* 0x000fea0003800000 */
[----:B------:R-:W-:Y:S01]  /*8040*/  BPT.TRAP 0x1 ;  /* 0x000000040000795c */ /* 0x000fe20000300000 */
.L_x_105:
        /* <DEDUP_REMOVED lines=11> */
[----:B------:R-:W-:-:S02]  /*8100*/  VIADD R5, R5, 0x1 ;  /* 0x0000000105057836 */ /* 0x000fc40000000000 */
[----:B------:R-:W-:Y:S01]  /*8110*/  IMAD.MOV.U32 R9, RZ, RZ, 0x1 ;  /* 0x00000001ff097424 */ /* 0x000fe200078e00ff */
[----:B------:R-:W-:Y:S02]  /*8120*/  UIADD3 UR9, UR9, 0x9400, URZ ;  /* 0x0000940009097890 */ /* 0x000fe4000fffe03f */
[C---:B------:R-:W-:Y:S02]  /*8130*/  ISETP.NE.AND P3, PT, R5.reuse, 0x5, PT ;  /* 0x000000050500780c */ /* 0x040fe40003f65270 */
[----:B------:R-:W-:Y:S02]  /*8140*/  UIADD3 UR8, UR8, 0x2000, URZ ;  /* 0x0000200008087890 */ /* 0x000fe4000fffe03f */
[----:B------:R-:W-:Y:S02]  /*8150*/  SEL R7, RZ, 0x1, P3 ;  /* 0x00000001ff077807 */ /* 0x000fe40001800000 */
[----:B------:R-:W-:Y:S02]  /*8160*/  SEL R5, R5, RZ, P3 ;  /* 0x000000ff05057207 */ /* 0x000fe40001800000 */
[----:B------:R-:W-:-:S03]  /*8170*/  LOP3.LUT R0, R0, R7, RZ, 0x3c, !PT ;  /* 0x0000000700007212 */ /* 0x000fc600078e3cff */
[----:B------:R2:W-:Y:S02]  /*8180*/  UTMALDG.4D [UR8], [UR16], desc[UR18] ;  /* 0x00001208100075b4 */ /* 0x0005e40008019000 */
[----:B--2---:R-:W-:Y:S02]  /*8190*/  NOP ;  /* 0x0000000000007918 */ /* 0x004fe40000000000 */
.L_x_102:
[----:B------:R-:W-:Y:S05]  /*81a0*/  BSYNC B1 ;  /* 0x0000000000017941 */ /* 0x000fea0003800000 */
.L_x_101:
[----:B------:R-:W-:-:S13]  /*81b0*/  ISETP.GE.AND P3, PT, R6, 0x41, PT ;  /* 0x000000410600780c */ /* 0x000fda0003f66270 */
[----:B------:R-:W-:Y:S05]  /*81c0*/  @!P3 BRA `(.L_x_106) ;  /* 0x000000040070b947 */ /* 0x000fea0003800000 */
[----:B------:R-:W-:Y:S01]  /*81d0*/  VIADD R6, R6, 0x3f ;  /* 0x0000003f06067836 */ /* 0x000fe20000000000 */
[----:B------:R-:W-:Y:S04]  /*81e0*/  BSSY B1, `(.L_x_106) ;  /* 0x000005a000017945 */ /* 0x000fe80003800000 */
[----:B-1----:R-:W-:-:S04]  /*81f0*/  SHF.R.S32.HI R7, RZ, 0x1f, R6 ;  /* 0x0000001fff077819 */ /* 0x002fc80000011406 */
[----:B------:R-:W-:-:S04]  /*8200*/  LEA.HI R4, R7, R6, RZ, 0x6 ;  /* 0x0000000607047211 */ /* 0x000fc800078f30ff */
[----:B------:R-:W-:-:S04]  /*8210*/  SHF.R.S32.HI R4, RZ, 0x6, R4 ;  /* 0x00000006ff047819 */ /* 0x000fc80000011404 */
[----:B------:R-:W-:-:S07]  /*8220*/  SHF.L.U32 R4, R4, 0x1, RZ ;  /* 0x0000000104047819 */ /* 0x000fce00000006ff */
.L_x_117:
[----:B------:R-:W-:Y:S04]  /*8230*/  BSSY B2, `(.L_x_107) ;  /* 0x0000027000027945 */ /* 0x000fe80003800000 */
[----:B------:R-:W-:Y:S05]  /*8240*/  @!P6 BRA `(.L_x_108) ;  /* 0x000000000094e947 */ /* 0x000fea0003800000 */
[----:B------:R-:W1:Y:S01]  /*8250*/  S2R R7, SR_CgaCtaId ;  /* 0x0000000000077919 */ /* 0x000e620000008800 */
[----:B------:R-:W-:Y:S02]  /*8260*/  MOV R6, 0x400 ;  /* 0x0000040000067802 */ /* 0x000fe40000000f00 */
[----:B------:R-:W-:Y:S02]  /*8270*/  SHF.L.U32 R8, R0, 0x1f, RZ ;  /* 0x0000001f00087819 */ /* 0x000fe400000006ff */
[----:B-1----:R-:W-:-:S05]  /*8280*/  LEA R6, R7, R6, 0x18 ;  /* 0x0000000607067211 */ /* 0x002fca00078ec0ff */
[----:B------:R-:W-:-:S04]  /*8290*/  IMAD R7, R5, 0x8, R6 ;  /* 0x0000000805077824 */ /* 0x000fc800078e0206 */
[----:B------:R-:W1:Y:S02]  /*82a0*/  SYNCS.PHASECHK.TRANS64.TRYWAIT P3, [R7+URZ+0x9428], R8 ;  /* 0x00942808070075a7 */ /* 0x000e64000806017f */
[----:B-1----:R-:W-:Y:S05]  /*82b0*/  @!P3 BRA `(.L_x_109) ;  /* 0x0000000800e0b947 */ /* 0x002fea0003800000 */
.L_x_136:
[----:B------:R-:W-:Y:S01]  /*82c0*/  UPRMT UR4, UR5, 0x9910, URZ ;  /* 0x0000991005047896 */ /* 0x000fe2000800003f */
[----:B-1----:R-:W-:-:S03]  /*82d0*/  @P2 IMAD.MOV.U32 R8, RZ, RZ, 0x1000 ;  /* 0x00001000ff082424 */ /* 0x002fc600078e00ff */
[----:B------:R-:W-:Y:S01]  /*82e0*/  UISETP.NE.AND UP0, UPT, UR4, 0x2, UPT ;  /* 0x000000020400788c */ /* 0x000fe2000bf05270 */
[----:B------:R1:W-:Y:S05]  /*82f0*/  @P2 SYNCS.ARRIVE.TRANS64 RZ, [R7+URZ+0x9400], R8 ;  /* 0x0094000807ff29a7 */ /* 0x0003ea000800003f */
[----:B------:R-:W-:-:S13]  /*8300*/  PLOP3.LUT P3, PT, PT, PT, UP0, 0x80, 0x0 ;  /* 0x000000000000781c */ /* 0x000fda0003f6f008 */
[----:B-1----:R-:W-:Y:S05]  /*8310*/  @P3 BRA `(.L_x_110) ;  /* 0x0000000000043947 */ /* 0x002fea0003800000 */
[----:B------:R-:W-:Y:S01]  /*8320*/  BPT.TRAP 0x1 ;  /* 0x000000040000795c */ /* 0x000fe20000300000 */
.L_x_110:
[----:B------:R-:W-:Y:S05]  /*8330*/  @P0 BRA `(.L_x_111) ;  /* 0x0000000000040947 */ /* 0x000fea0003800000 */
[----:B------:R-:W-:Y:S01]  /*8340*/  BPT.TRAP 0x1 ;  /* 0x000000040000795c */ /* 0x000fe20000300000 */
.L_x_111:
        /* <DEDUP_REMOVED lines=9> */
[----:B------:R-:W-:Y:S01]  /*83e0*/  R2UR UR13, R3 ;  /* 0x00000000030d72ca */ /* 0x000fe200000e0000 */
[----:B------:R-:W-:Y:S01]  /*83f0*/  UMOV UR10, URZ ;  /* 0x0000003f000a7c82 */ /* 0x000fe20008000000 */
[----:B------:R-:W-:-:S03]  /*8400*/  VIADD R5, R5, 0x1 ;  /* 0x0000000105057836 */ /* 0x000fc60000000000 */
[----:B------:R-:W-:Y:S02]  /*8410*/  UIADD3 UR9, UR9, 0x9400, URZ ;  /* 0x0000940009097890 */ /* 0x000fe4000fffe03f */
[----:B------:R-:W-:Y:S01]  /*8420*/  USHF.L.U32 UR11, UR11, 0x6, URZ ;  /* 0x000000060b0b7899 */ /* 0x000fe2000800063f */
[----:B------:R-:W-:Y:S01]  /*8430*/  ISETP.NE.AND P3, PT, R5, 0x5, PT ;  /* 0x000000050500780c */ /* 0x000fe20003f65270 */
[----:B------:R-:W-:-:S03]  /*8440*/  UIADD3 UR8, UR8, 0x2000, URZ ;  /* 0x0000200008087890 */ /* 0x000fc6000fffe03f */
[----:B------:R-:W-:Y:S02]  /*8450*/  SEL R7, RZ, 0x1, P3 ;  /* 0x00000001ff077807 */ /* 0x000fe40001800000 */
[----:B------:R-:W-:Y:S02]  /*8460*/  SEL R5, R5, RZ, P3 ;  /* 0x000000ff05057207 */ /* 0x000fe40001800000 */
[----:B------:R-:W-:Y:S02]  /*8470*/  LOP3.LUT R0, R0, R7, RZ, 0x3c, !PT ;  /* 0x0000000700007212 */ /* 0x000fe400078e3cff */
[----:B------:R1:W-:Y:S02]  /*8480*/  UTMALDG.4D [UR8], [UR16], desc[UR18] ;  /* 0x00001208100075b4 */ /* 0x0003e40008019000 */
[----:B-1----:R-:W-:-:S03]  /*8490*/  NOP ;  /* 0x0000000000007918 */ /* 0x002fc60000000000 */
.L_x_108:
[----:B------:R-:W-:Y:S05]  /*84a0*/  BSYNC B2 ;  /* 0x0000000000027941 */ /* 0x000fea0003800000 */
.L_x_107:
[----:B------:R-:W-:Y:S01]  /*84b0*/  ISETP.LT.OR P3, PT, R4, 0x4, !P6 ;  /* 0x000000040400780c */ /* 0x000fe20007761670 */
[----:B------:R-:W-:-:S12]  /*84c0*/  BSSY B2, `(.L_x_112) ;  /* 0x0000028000027945 */ /* 0x000fd80003800000 */
[----:B------:R-:W-:Y:S05]  /*84d0*/  @P3 BRA `(.L_x_113) ;  /* 0x0000000000983947 */ /* 0x000fea0003800000 */
[----:B------:R-:W1:Y:S01]  /*84e0*/  S2R R7, SR_CgaCtaId ;  /* 0x0000000000077919 */ /* 0x000e620000008800 */
[----:B------:R-:W-:Y:S02]  /*84f0*/  MOV R6, 0x400 ;  /* 0x0000040000067802 */ /* 0x000fe40000000f00 */
[----:B------:R-:W-:Y:S02]  /*8500*/  SHF.L.U32 R8, R0, 0x1f, RZ ;  /* 0x0000001f00087819 */ /* 0x000fe400000006ff */
[----:B-1----:R-:W-:-:S05]  /*8510*/  LEA R6, R7, R6, 0x18 ;  /* 0x0000000607067211 */ /* 0x002fca00078ec0ff */
[----:B------:R-:W-:-:S04]  /*8520*/  IMAD R7, R5, 0x8, R6 ;  /* 0x0000000805077824 */ /* 0x000fc800078e0206 */
[----:B------:R-:W1:Y:S02]  /*8530*/  SYNCS.PHASECHK.TRANS64.TRYWAIT P3, [R7+URZ+0x9428], R8 ;  /* 0x00942808070075a7 */ /* 0x000e64000806017f */
[----:B-1----:R-:W-:Y:S05]  /*8540*/  @!P3 BRA `(.L_x_114) ;  /* 0x000000080050b947 */ /* 0x002fea0003800000 */
.L_x_137:
[----:B------:R-:W-:Y:S01]  /*8550*/  UPRMT UR4, UR5, 0x9910, URZ ;  /* 0x0000991005047896 */ /* 0x000fe2000800003f */
[----:B-1----:R-:W-:-:S03]  /*8560*/  @P1 MOV R8, 0x1000 ;  /* 0x0000100000081802 */ /* 0x002fc60000000f00 */
[----:B------:R-:W-:Y:S01]  /*8570*/  UISETP.NE.AND UP0, UPT, UR4, 0x2, UPT ;  /* 0x000000020400788c */ /* 0x000fe2000bf05270 */
[----:B------:R1:W-:Y:S05]  /*8580*/  @P1 SYNCS.ARRIVE.TRANS64 RZ, [R7+URZ+0x9400], R8 ;  /* 0x0094000807ff19a7 */ /* 0x0003ea000800003f */
[----:B------:R-:W-:-:S13]  /*8590*/  PLOP3.LUT P3, PT, PT, PT, UP0, 0x80, 0x0 ;  /* 0x000000000000781c */ /* 0x000fda0003f6f008 */
[----:B-1----:R-:W-:Y:S05]  /*85a0*/  @P3 BRA `(.L_x_115) ;  /* 0x0000000000043947 */ /* 0x002fea0003800000 */
[----:B------:R-:W-:Y:S01]  /*85b0*/  BPT.TRAP 0x1 ;  /* 0x000000040000795c */ /* 0x000fe20000300000 */
.L_x_115:
[----:B------:R-:W-:Y:S05]  /*85c0*/  @P0 BRA `(.L_x_116) ;  /* 0x0000000000040947 */ /* 0x000fea0003800000 */
[----:B------:R-:W-:Y:S01]  /*85d0*/  BPT.TRAP 0x1 ;  /* 0x000000040000795c */ /* 0x000fe20000300000 */
.L_x_116:
        /* <DEDUP_REMOVED lines=11> */
[----:B------:R-:W-:-:S02]  /*8690*/  VIADD R5, R5, 0x1 ;  /* 0x0000000105057836 */ /* 0x000fc40000000000 */
[----:B------:R-:W-:Y:S01]  /*86a0*/  VIADD R9, R9, 0x1 ;  /* 0x0000000109097836 */ /* 0x000fe20000000000 */
        /* <DEDUP_REMOVED lines=9> */
.L_x_113:
[----:B------:R-:W-:Y:S05]  /*8740*/  BSYNC B2 ;  /* 0x0000000000027941 */ /* 0x000fea0003800000 */
.L_x_112:
[C---:B------:R-:W-:Y:S01]  /*8750*/  ISETP.GT.AND P3, PT, R4.reuse, 0x4, PT ;  /* 0x000000040400780c */ /* 0x040fe20003f64270 */
[----:B------:R-:W-:-:S12]  /*8760*/  VIADD R4, R4, 0xfffffffe ;  /* 0xfffffffe04047836 */ /* 0x000fd80000000000 */
[----:B------:R-:W-:Y:S05]  /*8770*/  @P3 BRA `(.L_x_117) ;  /* 0xfffffff800ac3947 */ /* 0x000fea000383ffff */
[----:B------:R-:W-:Y:S05]  /*8780*/  BSYNC B1 ;  /* 0x0000000000017941 */ /* 0x000fea0003800000 */
.L_x_106:
[----:B------:R-:W-:Y:S01]  /*8790*/  VIADD R17, R17, UR14 ;  /* 0x0000000e11117c36 */ /* 0x000fe20008000000 */
[----:B------:R-:W-:Y:S01]  /*87a0*/  ULDC UR4, c[0x0][0xa00] ;  /* 0x0002800000047ab9 */ /* 0x000fe20000000800 */
[----:B-1----:R-:W-:-:S03]  /*87b0*/  PRMT R4, RZ, 0x7610, R4 ;  /* 0x00007610ff047816 */ /* 0x002fc60000000004 */
[----:B------:R-:W-:-:S13]  /*87c0*/  ISETP.GE.AND P3, PT, R17, UR4, PT ;  /* 0x0000000411007c0c */ /* 0x000fda000bf66270 */
[----:B------:R-:W-:Y:S05]  /*87d0*/  @!P3 BRA `(.L_x_118) ;  /* 0xfffffff00098b947 */ /* 0x000fea000383ffff */
[----:B------:R-:W-:Y:S05]  /*87e0*/  BSYNC B0 ;  /* 0x0000000000007941 */ /* 0x000fea0003800000 */
.L_x_91:
[----:B------:R-:W-:Y:S05]  /*87f0*/  EXIT ;  /* 0x000000000000794d */ /* 0x000fea0003800000 */
.L_x_17:
[----:B-1----:R-:W-:-:S04]  /*8800*/  MOV R3, UR4 ;  /* 0x0000000400037c02 */ /* 0x002fc80008000f00 */
[----:B------:R1:W2:Y:S03]  /*8810*/  SYNCS.PHASECHK.TRANS64.TRYWAIT P1, [R3+URZ+0x9450], R0 ;  /* 0x00945000030075a7 */ /* 0x0002a6000802017f */
[----:B--2---:R-:W-:Y:S05]  /*8820*/  @!P1 NANOSLEEP.SYNCS 0x989680 ;  /* 0x009896800000995d */ /* 0x004fea0003900000 */
[----:B------:R-:W2:Y:S02]  /*8830*/  @!P1 SYNCS.PHASECHK.TRANS64 P1, [R3+URZ+0x9450], R0 ;  /* 0x00945000030095a7 */ /* 0x000ea4000802007f */
[----:B--2---:R-:W-:Y:S05]  /*8840*/  @!P1 BRA `(.L_x_17) ;  /* 0xfffffffc00ec9947 */ /* 0x004fea000383ffff */
[----:B------:R-:W-:Y:S05]  /*8850*/  BRA `(.L_x_119) ;  /* 0xffffff8800947947 */ /* 0x000fea000383ffff */
.L_x_19:
[----:B-1----:R-:W-:-:S04]  /*8860*/  IMAD.U32 R5, RZ, RZ, UR14 ;  /* 0x0000000eff057e24 */ /* 0x002fc8000f8e00ff */
[----:B------:R1:W2:Y:S03]  /*8870*/  SYNCS.PHASECHK.TRANS64.TRYWAIT P1, [R5+URZ+0x9400], R0 ;  /* 0x00940000050075a7 */ /* 0x0002a6000802017f */
[----:B--2---:R-:W-:Y:S05]  /*8880*/  @!P1 NANOSLEEP.SYNCS 0x989680 ;  /* 0x009896800000995d */ /* 0x004fea0003900000 */
[----:B------:R-:W2:Y:S02]  /*8890*/  @!P1 SYNCS.PHASECHK.TRANS64 P1, [R5+URZ+0x9400], R0 ;  /* 0x00940000050095a7 */ /* 0x000ea4000802007f */
[----:B--2---:R-:W-:Y:S05]  /*88a0*/  @!P1 BRA `(.L_x_19) ;  /* 0xfffffffc00ec9947 */ /* 0x004fea000383ffff */
[----:B------:R-:W-:Y:S05]  /*88b0*/  BRA `(.L_x_120) ;  /* 0xffffff8800a87947 */ /* 0x000fea000383ffff */
.L_x_20:
[----:B-1----:R-:W-:-:S04]  /*88c0*/  IMAD.U32 R0, RZ, RZ, UR12 ;  /* 0x0000000cff007e24 */ /* 0x002fc8000f8e00ff */
[----:B------:R1:W2:Y:S03]  /*88d0*/  SYNCS.PHASECHK.TRANS64.TRYWAIT P1, [R0+URZ+-0x8], R3 ;  /* 0xfffff803000075a7 */ /* 0x0002a6000802017f */
[----:B--2---:R-:W-:Y:S05]  /*88e0*/  @!P1 NANOSLEEP.SYNCS 0x989680 ;  /* 0x009896800000995d */ /* 0x004fea0003900000 */
[----:B------:R-:W2:Y:S02]  /*88f0*/  @!P1 SYNCS.PHASECHK.TRANS64 P1, [R0+URZ+-0x8], R3 ;  /* 0xfffff803000095a7 */ /* 0x000ea4000802007f */
[----:B--2---:R-:W-:Y:S05]  /*8900*/  @!P1 BRA `(.L_x_20) ;  /* 0xfffffffc00ec9947 */ /* 0x004fea000383ffff */
[----:B------:R-:W-:Y:S05]  /*8910*/  BRA `(.L_x_121) ;  /* 0xffffff8800987947 */ /* 0x000fea000383ffff */
.L_x_22:
[----:B-1----:R-:W-:-:S04]  /*8920*/  IMAD.U32 R8, RZ, RZ, UR6 ;  /* 0x00000006ff087e24 */ /* 0x002fc8000f8e00ff */
[----:B------:R1:W2:Y:S03]  /*8930*/  SYNCS.PHASECHK.TRANS64.TRYWAIT P1, [R8+URZ+0x9400], R7 ;  /* 0x00940007080075a7 */ /* 0x0002a6000802017f */
[----:B--2---:R-:W-:Y:S05]  /*8940*/  @!P1 NANOSLEEP.SYNCS 0x989680 ;  /* 0x009896800000995d */ /* 0x004fea0003900000 */
[----:B------:R-:W2:Y:S02]  /*8950*/  @!P1 SYNCS.PHASECHK.TRANS64 P1, [R8+URZ+0x9400], R7 ;  /* 0x00940007080095a7 */ /* 0x000ea4000802007f */
[----:B--2---:R-:W-:Y:S05]  /*8960*/  @!P1 BRA `(.L_x_22) ;  /* 0xfffffffc00ec9947 */ /* 0x004fea000383ffff */
[----:B------:R-:W-:Y:S05]  /*8970*/  BRA `(.L_x_122) ;  /* 0xffffff9c00dc7947 */ /* 0x000fea000383ffff */
.L_x_27:
[----:B-1----:R-:W-:-:S04]  /*8980*/  IMAD.U32 R13, RZ, RZ, UR6 ;  /* 0x00000006ff0d7e24 */ /* 0x002fc8000f8e00ff */
[----:B------:R1:W2:Y:S03]  /*8990*/  SYNCS.PHASECHK.TRANS64.TRYWAIT P2, [R13+URZ+0x9400], R4 ;  /* 0x009400040d0075a7 */ /* 0x0002a6000804017f */
[----:B--2---:R-:W-:Y:S05]  /*89a0*/  @!P2 NANOSLEEP.SYNCS 0x989680 ;  /* 0x009896800000a95d */ /* 0x004fea0003900000 */
[----:B------:R-:W2:Y:S02]  /*89b0*/  @!P2 SYNCS.PHASECHK.TRANS64 P2, [R13+URZ+0x9400], R4 ;  /* 0x009400040d00a5a7 */ /* 0x000ea4000804007f */
[----:B--2---:R-:W-:Y:S05]  /*89c0*/  @!P2 BRA `(.L_x_27) ;  /* 0xfffffffc00eca947 */ /* 0x004fea000383ffff */
[----:B------:R-:W-:Y:S05]  /*89d0*/  BRA `(.L_x_123) ;  /* 0xffffffa000947947 */ /* 0x000fea000383ffff */
.L_x_31:
[----:B-1----:R-:W-:-:S04]  /*89e0*/  IMAD.U32 R8, RZ, RZ, UR6 ;  /* 0x00000006ff087e24 */ /* 0x002fc8000f8e00ff */
[----:B------:R1:W2:Y:S03]  /*89f0*/  SYNCS.PHASECHK.TRANS64.TRYWAIT P2, [R8+URZ+0x9400], R11 ;  /* 0x0094000b080075a7 */ /* 0x0002a6000804017f */
[----:B--2---:R-:W-:Y:S05]  /*8a00*/  @!P2 NANOSLEEP.SYNCS 0x989680 ;  /* 0x009896800000a95d */ /* 0x004fea0003900000 */
[----:B------:R-:W2:Y:S02]  /*8a10*/  @!P2 SYNCS.PHASECHK.TRANS64 P2, [R8+URZ+0x9400], R11 ;  /* 0x0094000b0800a5a7 */ /* 0x000ea4000804007f */
[----:B--2---:R-:W-:Y:S05]  /*8a20*/  @!P2 BRA `(.L_x_31) ;  /* 0xfffffffc00eca947 */ /* 0x004fea000383ffff */
[----:B------:R-:W-:Y:S05]  /*8a30*/  BRA `(.L_x_30) ;  /* 0xffffffb400447947 */ /* 0x000fea000383ffff */
.L_x_39:
[----:B-1----:R-:W-:-:S04]  /*8a40*/  MOV R11, UR6 ;  /* 0x00000006000b7c02 */ /* 0x002fc80008000f00 */
[----:B------:R1:W2:Y:S03]  /*8a50*/  SYNCS.PHASECHK.TRANS64.TRYWAIT P2, [R11+URZ+0x9400], R4 ;  /* 0x009400040b0075a7 */ /* 0x0002a6000804017f */
[----:B--2---:R-:W-:Y:S05]  /*8a60*/  @!P2 NANOSLEEP.SYNCS 0x989680 ;  /* 0x009896800000a95d */ /* 0x004fea0003900000 */
[----:B------:R-:W2:Y:S02]  /*8a70*/  @!P2 SYNCS.PHASECHK.TRANS64 P2, [R11+URZ+0x9400], R4 ;  /* 0x009400040b00a5a7 */ /* 0x000ea4000804007f */
[----:B--2---:R-:W-:Y:S05]  /*8a80*/  @!P2 BRA `(.L_x_39) ;  /* 0xfffffffc00eca947 */ /* 0x004fea000383ffff */
[----:B------:R-:W-:Y:S05]  /*8a90*/  BRA `(.L_x_124) ;  /* 0xffffffb800387947 */ /* 0x000fea000383ffff */
.L_x_43:
[----:B-1----:R-:W-:-:S04]  /*8aa0*/  IMAD.U32 R9, RZ, RZ, UR6 ;  /* 0x00000006ff097e24 */ /* 0x002fc8000f8e00ff */
[----:B------:R1:W2:Y:S03]  /*8ab0*/  SYNCS.PHASECHK.TRANS64.TRYWAIT P2, [R9+URZ+0x9400], R10 ;  /* 0x0094000a090075a7 */ /* 0x0002a6000804017f */
[----:B--2---:R-:W-:Y:S05]  /*8ac0*/  @!P2 NANOSLEEP.SYNCS 0x989680 ;  /* 0x009896800000a95d */ /* 0x004fea0003900000 */
[----:B------:R-:W2:Y:S02]  /*8ad0*/  @!P2 SYNCS.PHASECHK.TRANS64 P2, [R9+URZ+0x9400], R10 ;  /* 0x0094000a0900a5a7 */ /* 0x000ea4000804007f */
[----:B--2---:R-:W-:Y:S05]  /*8ae0*/  @!P2 BRA `(.L_x_43) ;  /* 0xfffffffc00eca947 */ /* 0x004fea000383ffff */
[----:B------:R-:W-:Y:S05]  /*8af0*/  BRA `(.L_x_42) ;  /* 0xffffffcc00ec7947 */ /* 0x000fea000383ffff */
.L_x_63:
[----:B-1----:R-:W-:-:S04]  /*8b00*/  IMAD.U32 R3, RZ, RZ, UR12 ;  /* 0x0000000cff037e24 */ /* 0x002fc8000f8e00ff */
[----:B------:R1:W2:Y:S03]  /*8b10*/  SYNCS.PHASECHK.TRANS64.TRYWAIT P1, [R3+URZ+0x8], R0 ;  /* 0x00000800030075a7 */ /* 0x0002a6000802017f */
[----:B--2---:R-:W-:Y:S05]  /*8b20*/  @!P1 NANOSLEEP.SYNCS 0x989680 ;  /* 0x009896800000995d */ /* 0x004fea0003900000 */
[----:B------:R-:W2:Y:S02]  /*8b30*/  @!P1 SYNCS.PHASECHK.TRANS64 P1, [R3+URZ+0x8], R0 ;  /* 0x00000800030095a7 */ /* 0x000ea4000802007f */
[----:B--2---:R-:W-:Y:S05]  /*8b40*/  @!P1 BRA `(.L_x_63) ;  /* 0xfffffffc00ec9947 */ /* 0x004fea000383ffff */
[----:B------:R-:W-:Y:S05]  /*8b50*/  BRA `(.L_x_125) ;  /* 0xffffffd800707947 */ /* 0x000fea000383ffff */
.L_x_76:
[----:B------:R-:W-:Y:S01]  /*8b60*/  BSSY B1, `(.L_x_126) ;  /* 0x0000006000017945 */ /* 0x000fe20003800000 */
[----:B------:R-:W-:-:S07]  /*8b70*/  IMAD.MOV.U32 R15, RZ, RZ, -0x1 ;  /* 0xffffffffff0f7424 */ /* 0x000fce00078e00ff */
[----:B------:R-:W-:Y:S05]  /*8b80*/  WARPSYNC.COLLECTIVE R15, `(.L_x_127) ;  /* 0x000000000f0c7348 */ /* 0x000fea0003c00000 */
[----:B------:R-:W-:Y:S02]  /*8b90*/  ELECT P6, UR62, PT ;  /* 0x00000000003e782f */ /* 0x000fe400038c0000 */
[----:B------:R-:W-:Y:S01]  /*8ba0*/  MOV R14, UR62 ;  /* 0x0000003e000e7c02 */ /* 0x000fe20008000f00 */
[----:B------:R-:W-:Y:S10]  /*8bb0*/  ENDCOLLECTIVE ;  /* 0x000000000000791b */ /* 0x000ff40003800000 */
.L_x_127:
[----:B------:R-:W-:Y:S05]  /*8bc0*/  BSYNC B1 ;  /* 0x0000000000017941 */ /* 0x000fea0003800000 */
.L_x_126:
[----:B------:R-:W-:Y:S05]  /*8bd0*/  BRA `(.L_x_128) ;  /* 0xffffffe400d07947 */ /* 0x000fea000383ffff */
.L_x_79:
[----:B-1----:R1:W2:Y:S02]  /*8be0*/  SYNCS.PHASECHK.TRANS64.TRYWAIT P2, [R7+URZ+0x9460], R6 ;  /* 0x00946006070075a7 */ /* 0x0022a4000804017f */
[----:B--2---:R-:W-:Y:S05]  /*8bf0*/  @!P2 NANOSLEEP.SYNCS 0x989680 ;  /* 0x009896800000a95d */ /* 0x004fea0003900000 */
[----:B------:R-:W2:Y:S02]  /*8c00*/  @!P2 SYNCS.PHASECHK.TRANS64 P2, [R7+URZ+0x9460], R6 ;  /* 0x009460060700a5a7 */ /* 0x000ea4000804007f */
[----:B--2---:R-:W-:Y:S05]  /*8c10*/  @!P2 BRA `(.L_x_79) ;  /* 0xfffffffc00f0a947 */ /* 0x004fea000383ffff */
[----:B------:R-:W-:Y:S05]  /*8c20*/  BRA `(.L_x_129) ;  /* 0xffffffe400f07947 */ /* 0x000fea000383ffff */
.L_x_84:
[----:B-1----:R1:W2:Y:S02]  /*8c30*/  SYNCS.PHASECHK.TRANS64.TRYWAIT P2, [R7+URZ+0x94b0], R4 ;  /* 0x0094b004070075a7 */ /* 0x0022a4000804017f */
[----:B--2---:R-:W-:Y:S05]  /*8c40*/  @!P2 NANOSLEEP.SYNCS 0x989680 ;  /* 0x009896800000a95d */ /* 0x004fea0003900000 */
[----:B------:R-:W2:Y:S02]  /*8c50*/  @!P2 SYNCS.PHASECHK.TRANS64 P2, [R7+URZ+0x94b0], R4 ;  /* 0x0094b0040700a5a7 */ /* 0x000ea4000804007f */
[----:B--2---:R-:W-:Y:S05]  /*8c60*/  @!P2 BRA `(.L_x_84) ;  /* 0xfffffffc00f0a947 */ /* 0x004fea000383ffff */
[----:B------:R-:W-:Y:S05]  /*8c70*/  BRA `(.L_x_83) ;  /* 0xffffffe800807947 */ /* 0x000fea000383ffff */
.L_x_87:
[----:B-1----:R1:W2:Y:S02]  /*8c80*/  SYNCS.PHASECHK.TRANS64.TRYWAIT P2, [R4+URZ+0x9460], R9 ;  /* 0x00946009040075a7 */ /* 0x0022a4000804017f */
[----:B--2---:R-:W-:Y:S05]  /*8c90*/  @!P2 NANOSLEEP.SYNCS 0x989680 ;  /* 0x009896800000a95d */ /* 0x004fea0003900000 */
[----:B------:R-:W2:Y:S02]  /*8ca0*/  @!P2 SYNCS.PHASECHK.TRANS64 P2, [R4+URZ+0x9460], R9 ;  /* 0x009460090400a5a7 */ /* 0x000ea4000804007f */
[----:B--2---:R-:W-:Y:S05]  /*8cb0*/  @!P2 BRA `(.L_x_87) ;  /* 0xfffffffc00f0a947 */ /* 0x004fea000383ffff */
[----:B------:R-:W-:Y:S05]  /*8cc0*/  BRA `(.L_x_130) ;  /* 0xffffffe800947947 */ /* 0x000fea000383ffff */
.L_x_92:
[----:B------:R-:W-:Y:S01]  /*8cd0*/  BSSY B1, `(.L_x_131) ;  /* 0x0000006000017945 */ /* 0x000fe20003800000 */
[----:B------:R-:W-:-:S07]  /*8ce0*/  IMAD.MOV.U32 R15, RZ, RZ, -0x1 ;  /* 0xffffffffff0f7424 */ /* 0x000fce00078e00ff */
[----:B------:R-:W-:Y:S05]  /*8cf0*/  WARPSYNC.COLLECTIVE R15, `(.L_x_132) ;  /* 0x000000000f0c7348 */ /* 0x000fea0003c00000 */
[----:B------:R-:W-:Y:S02]  /*8d00*/  ELECT P6, UR62, PT ;  /* 0x00000000003e782f */ /* 0x000fe400038c0000 */
[----:B------:R-:W-:Y:S01]  /*8d10*/  MOV R14, UR62 ;  /* 0x0000003e000e7c02 */ /* 0x000fe20008000f00 */
[----:B------:R-:W-:Y:S10]  /*8d20*/  ENDCOLLECTIVE ;  /* 0x000000000000791b */ /* 0x000ff40003800000 */
.L_x_132:
[----:B------:R-:W-:Y:S05]  /*8d30*/  BSYNC B1 ;  /* 0x0000000000017941 */ /* 0x000fea0003800000 */
.L_x_131:
[----:B------:R-:W-:Y:S05]  /*8d40*/  BRA `(.L_x_133) ;  /* 0xffffffec00a47947 */ /* 0x000fea000383ffff */
.L_x_95:
[----:B-1----:R1:W2:Y:S02]  /*8d50*/  SYNCS.PHASECHK.TRANS64.TRYWAIT P4, [R8+URZ+0x9428], R7 ;  /* 0x00942807080075a7 */ /* 0x0022a4000808017f */
[----:B--2---:R-:W-:Y:S05]  /*8d60*/  @!P4 NANOSLEEP.SYNCS 0x989680 ;  /* 0x009896800000c95d */ /* 0x004fea0003900000 */
[----:B------:R-:W2:Y:S02]  /*8d70*/  @!P4 SYNCS.PHASECHK.TRANS64 P4, [R8+URZ+0x9428], R7 ;  /* 0x009428070800c5a7 */ /* 0x000ea4000808007f */
[----:B--2---:R-:W-:Y:S05]  /*8d80*/  @!P4 BRA `(.L_x_95) ;  /* 0xfffffffc00f0c947 */ /* 0x004fea000383ffff */
[----:B------:R-:W-:Y:S05]  /*8d90*/  BRA `(.L_x_134) ;  /* 0xffffffec00bc7947 */ /* 0x000fea000383ffff */
.L_x_100:
[----:B-1----:R1:W2:Y:S02]  /*8da0*/  SYNCS.PHASECHK.TRANS64.TRYWAIT P4, [R4+URZ+0x94b0], R7 ;  /* 0x0094b007040075a7 */ /* 0x0022a4000808017f */
[----:B--2---:R-:W-:Y:S05]  /*8db0*/  @!P4 NANOSLEEP.SYNCS 0x989680 ;  /* 0x009896800000c95d */ /* 0x004fea0003900000 */
[----:B------:R-:W2:Y:S02]  /*8dc0*/  @!P4 SYNCS.PHASECHK.TRANS64 P4, [R4+URZ+0x94b0], R7 ;  /* 0x0094b0070400c5a7 */ /* 0x000ea4000808007f */
[----:B--2---:R-:W-:Y:S05]  /*8dd0*/  @!P4 BRA `(.L_x_100) ;  /* 0xfffffffc00f0c947 */ /* 0x004fea000383ffff */
[----:B------:R-:W-:Y:S05]  /*8de0*/  BRA `(.L_x_99) ;  /* 0xfffffff000487947 */ /* 0x000fea000383ffff */
.L_x_103:
[----:B-1----:R1:W2:Y:S02]  /*8df0*/  SYNCS.PHASECHK.TRANS64.TRYWAIT P3, [R7+URZ+0x9428], R8 ;  /* 0x00942808070075a7 */ /* 0x0022a4000806017f */
[----:B--2---:R-:W-:Y:S05]  /*8e00*/  @!P3 NANOSLEEP.SYNCS 0x989680 ;  /* 0x009896800000b95d */ /* 0x004fea0003900000 */
[----:B------:R-:W2:Y:S02]  /*8e10*/  @!P3 SYNCS.PHASECHK.TRANS64 P3, [R7+URZ+0x9428], R8 ;  /* 0x009428080700b5a7 */ /* 0x000ea4000806007f */
[----:B--2---:R-:W-:Y:S05]  /*8e20*/  @!P3 BRA `(.L_x_103) ;  /* 0xfffffffc00f0b947 */ /* 0x004fea000383ffff */
[----:B------:R-:W-:Y:S05]  /*8e30*/  BRA `(.L_x_135) ;  /* 0xfffffff000607947 */ /* 0x000fea000383ffff */
.L_x_109:
[----:B-1----:R1:W2:Y:S02]  /*8e40*/  SYNCS.PHASECHK.TRANS64.TRYWAIT P3, [R7+URZ+0x9428], R8 ;  /* 0x00942808070075a7 */ /* 0x0022a4000806017f */
[----:B--2---:R-:W-:Y:S05]  /*8e50*/  @!P3 NANOSLEEP.SYNCS 0x989680 ;  /* 0x009896800000b95d */ /* 0x004fea0003900000 */
[----:B------:R-:W2:Y:S02]  /*8e60*/  @!P3 SYNCS.PHASECHK.TRANS64 P3, [R7+URZ+0x9428], R8 ;  /* 0x009428080700b5a7 */ /* 0x000ea4000806007f */
[----:B--2---:R-:W-:Y:S05]  /*8e70*/  @!P3 BRA `(.L_x_109) ;  /* 0xfffffffc00f0b947 */ /* 0x004fea000383ffff */
[----:B------:R-:W-:Y:S05]  /*8e80*/  BRA `(.L_x_136) ;  /* 0xfffffff4000c7947 */ /* 0x000fea000383ffff */
.L_x_114:
[----:B-1----:R1:W2:Y:S02]  /*8e90*/  SYNCS.PHASECHK.TRANS64.TRYWAIT P3, [R7+URZ+0x9428], R8 ;  /* 0x00942808070075a7 */ /* 0x0022a4000806017f */
[----:B--2---:R-:W-:Y:S05]  /*8ea0*/  @!P3 NANOSLEEP.SYNCS 0x989680 ;  /* 0x009896800000b95d */ /* 0x004fea0003900000 */
[----:B------:R-:W2:Y:S02]  /*8eb0*/  @!P3 SYNCS.PHASECHK.TRANS64 P3, [R7+URZ+0x9428], R8 ;  /* 0x009428080700b5a7 */ /* 0x000ea4000806007f */
[----:B--2---:R-:W-:Y:S05]  /*8ec0*/  @!P3 BRA `(.L_x_114) ;  /* 0xfffffffc00f0b947 */ /* 0x004fea000383ffff */
[----:B------:R-:W-:Y:S05]  /*8ed0*/  BRA `(.L_x_137) ;  /* 0xfffffff4009c7947 */ /* 0x000fea000383ffff */
        .weak           $__internal_0_$__cuda_sm20_rcp_rn_f32_slowpath
        .type           $__internal_0_$__cuda_sm20_rcp_rn_f32_slowpath,@function
        .size           $__internal_0_$__cuda_sm20_rcp_rn_f32_slowpath,(.L_x_143 - $__internal_0_$__cuda_sm20_rcp_rn_f32_slowpath)
$__internal_0_$__cuda_sm20_rcp_rn_f32_slowpath:
[----:B------:R-:W-:Y:S01]  /*8ee0*/  IMAD.SHL.U32 R0, R3, 0x2, RZ ;  /* 0x0000000203007824 */ /* 0x000fe200078e00ff */
[----:B------:R-:W-:Y:S04]  /*8ef0*/  BSSY B2, `(.L_x_138) ;  /* 0x0000030000027945 */ /* 0x000fe80003800000 */
[----:B------:R-:W-:-:S04]  /*8f00*/  SHF.R.U32.HI R21, RZ, 0x18, R0 ;  /* 0x00000018ff157819 */ /* 0x000fc80000011600 */
[----:B------:R-:W-:-:S13]  /*8f10*/  ISETP.NE.U32.AND P0, PT, R21, RZ, PT ;  /* 0x000000ff1500720c */ /* 0x000fda0003f05070 */
[----:B------:R-:W-:Y:S05]  /*8f20*/  @P0 BRA `(.L_x_139) ;  /* 0x0000000000280947 */ /* 0x000fea0003800000 */
[----:B------:R-:W-:-:S04]  /*8f30*/  SHF.L.U32 R0, R3, 0x1, RZ ;  /* 0x0000000103007819 */ /* 0x000fc800000006ff */
[----:B------:R-:W-:-:S13]  /*8f40*/  ISETP.NE.AND P0, PT, R0, RZ, PT ;  /* 0x000000ff0000720c */ /* 0x000fda0003f05270 */
[----:B------:R-:W-:Y:S01]  /*8f50*/  @P0 FFMA R9, R3, 1.84467440737095516160e+19, RZ ;  /* 0x5f80000003090823 */ /* 0x000fe200000000ff */
[----:B------:R-:W-:Y:S08]  /*8f60*/  @!P0 MUFU.RCP R8, R3 ;  /* 0x0000000300088308 */ /* 0x000ff00000001000 */
[----:B------:R-:W1:Y:S02]  /*8f70*/  @P0 MUFU.RCP R0, R9 ;  /* 0x0000000900000308 */ /* 0x000e640000001000 */
[----:B-1----:R-:W-:-:S04]  /*8f80*/  @P0 FFMA R12, R9, R0, -1 ;  /* 0xbf800000090c0423 */ /* 0x002fc80000000000 */
[----:B------:R-:W-:-:S04]  /*8f90*/  @P0 FADD.FTZ R13, -R12, -RZ ;  /* 0x800000ff0c0d0221 */ /* 0x000fc80000010100 */
[----:B------:R-:W-:-:S04]  /*8fa0*/  @P0 FFMA R0, R0, R13, R0 ;  /* 0x0000000d00000223 */ /* 0x000fc80000000000 */
[----:B------:R-:W-:Y:S01]  /*8fb0*/  @P0 FFMA R8, R0, 1.84467440737095516160e+19, RZ ;  /* 0x5f80000000080823 */ /* 0x000fe200000000ff */
[----:B------:R-:W-:Y:S06]  /*8fc0*/  BRA `(.L_x_140) ;  /* 0x0000000000887947 */ /* 0x000fec0003800000 */
.L_x_139:
[----:B------:R-:W-:-:S05]  /*8fd0*/  VIADD R24, R21, 0xffffff03 ;  /* 0xffffff0315187836 */ /* 0x000fca0000000000 */
[----:B------:R-:W-:-:S13]  /*8fe0*/  ISETP.GT.U32.AND P0, PT, R24, 0x1, PT ;  /* 0x000000011800780c */ /* 0x000fda0003f04070 */
[----:B------:R-:W-:Y:S05]  /*8ff0*/  @P0 BRA `(.L_x_141) ;  /* 0x0000000000780947 */ /* 0x000fea0003800000 */
[----:B------:R-:W-:Y:S01]  /*9000*/  LOP3.LUT R0, R3, 0x7fffff, RZ, 0xc0, !PT ;  /* 0x007fffff03007812 */ /* 0x000fe200078ec0ff */
[----:B------:R-:W-:-:S03]  /*9010*/  IMAD.MOV.U32 R13, RZ, RZ, 0x3 ;  /* 0x00000003ff0d7424 */ /* 0x000fc600078e00ff */
[----:B------:R-:W-:Y:S02]  /*9020*/  LOP3.LUT R0, R0, 0x3f800000, RZ, 0xfc, !PT ;  /* 0x3f80000000007812 */ /* 0x000fe400078efcff */
[----:B------:R-:W-:Y:S02]  /*9030*/  SHF.L.U32 R13, R13, R24, RZ ;  /* 0x000000180d0d7219 */ /* 0x000fe400000006ff */
[----:B------:R-:W1:Y:S02]  /*9040*/  MUFU.RCP R9, R0 ;  /* 0x0000000000097308 */ /* 0x000e640000001000 */
[----:B-1----:R-:W-:-:S04]  /*9050*/  FFMA R8, R0, R9, -1 ;  /* 0xbf80000000087423 */ /* 0x002fc80000000009 */
[----:B------:R-:W-:-:S04]  /*9060*/  FADD.FTZ R8, -R8, -RZ ;  /* 0x800000ff08087221 */ /* 0x000fc80000010100 */
[CCC-:B------:R-:W-:Y:S01]  /*9070*/  FFMA.RM R12, R9.reuse, R8.reuse, R9.reuse ;  /* 0x00000008090c7223 */ /* 0x1c0fe20000004009 */
[----:B------:R-:W-:-:S04]  /*9080*/  FFMA.RP R9, R9, R8, R9 ;  /* 0x0000000809097223 */ /* 0x000fc80000008009 */
[C---:B------:R-:W-:Y:S02]  /*9090*/  LOP3.LUT R8, R12.reuse, 0x7fffff, RZ, 0xc0, !PT ;  /* 0x007fffff0c087812 */ /* 0x040fe400078ec0ff */
[----:B------:R-:W-:Y:S02]  /*90a0*/  FSETP.NEU.FTZ.AND P0, PT, R12, R9, PT ;  /* 0x000000090c00720b */ /* 0x000fe40003f1d000 */
[----:B------:R-:W-:Y:S02]  /*90b0*/  LOP3.LUT R8, R8, 0x800000, RZ, 0xfc, !PT ;  /* 0x0080000008087812 */ /* 0x000fe400078efcff */
[----:B------:R-:W-:Y:S02]  /*90c0*/  SEL R9, RZ, 0xffffffff, !P0 ;  /* 0xffffffffff097807 */ /* 0x000fe40004000000 */
[----:B------:R-:W-:-:S03]  /*90d0*/  LOP3.LUT R13, R13, R8, RZ, 0xc0, !PT ;  /* 0x000000080d0d7212 */ /* 0x000fc600078ec0ff */
[----:B------:R-:W-:Y:S01]  /*90e0*/  IMAD.MOV R9, RZ, RZ, -R9 ;  /* 0x000000ffff097224 */ /* 0x000fe200078e0a09 */
[----:B------:R-:W-:-:S04]  /*90f0*/  SHF.R.U32.HI R13, RZ, R24, R13 ;  /* 0x00000018ff0d7219 */ /* 0x000fc8000001160d */
[--C-:B------:R-:W-:Y:S01]  /*9100*/  LOP3.LUT P1, RZ, R9, R24, R8.reuse, 0xf8, !PT ;  /* 0x0000001809ff7212 */ /* 0x100fe2000782f808 */
[----:B------:R-:W-:Y:S01]  /*9110*/  VIADD R9, R21, 0xffffff04 ;  /* 0xffffff0415097836 */ /* 0x000fe20000000000 */
[C---:B------:R-:W-:Y:S02]  /*9120*/  LOP3.LUT P0, RZ, R13.reuse, 0x1, RZ, 0xc0, !PT ;  /* 0x000000010dff7812 */ /* 0x040fe4000780c0ff */
[----:B------:R-:W-:Y:S02]  /*9130*/  LOP3.LUT P2, RZ, R13, 0x2, RZ, 0xc0, !PT ;  /* 0x000000020dff7812 */ /* 0x000fe4000784c0ff */
[----:B------:R-:W-:Y:S02]  /*9140*/  SHF.R.U32.HI R8, RZ, R9, R8 ;  /* 0x00000009ff087219 */ /* 0x000fe40000011608 */
[----:B------:R-:W-:Y:S02]  /*9150*/  PLOP3.LUT P0, PT, P0, P1, P2, 0xe0, 0x0 ;  /* 0x000000000000781c */ /* 0x000fe40000703c20 */
[----:B------:R-:W-:-:S02]  /*9160*/  LOP3.LUT P1, RZ, R3, 0x7fffff, RZ, 0xc0, !PT ;  /* 0x007fffff03ff7812 */ /* 0x000fc4000782c0ff */
[----:B------:R-:W-:-:S05]  /*9170*/  SEL R0, RZ, 0x1, !P0 ;  /* 0x00000001ff007807 */ /* 0x000fca0004000000 */
[----:B------:R-:W-:-:S05]  /*9180*/  IMAD.MOV R0, RZ, RZ, -R0 ;  /* 0x000000ffff007224 */ /* 0x000fca00078e0a00 */
[----:B------:R-:W-:-:S13]  /*9190*/  ISETP.GE.AND P0, PT, R0, RZ, PT ;  /* 0x000000ff0000720c */ /* 0x000fda0003f06270 */
[----:B------:R-:W-:-:S05]  /*91a0*/  @!P0 IADD3 R8, R8, 0x1, RZ ;  /* 0x0000000108088810 */ /* 0x000fca0007ffe0ff */
[----:B------:R-:W-:-:S05]  /*91b0*/  @!P1 IMAD.SHL.U32 R8, R8, 0x2, RZ ;  /* 0x0000000208089824 */ /* 0x000fca00078e00ff */
[----:B------:R-:W-:Y:S01]  /*91c0*/  LOP3.LUT R8, R8, 0x80000000, R3, 0xf8, !PT ;  /* 0x8000000008087812 */ /* 0x000fe200078ef803 */
[----:B------:R-:W-:Y:S06]  /*91d0*/  BRA `(.L_x_140) ;  /* 0x0000000000047947 */ /* 0x000fec0003800000 */
.L_x_141:
[----:B------:R1:W2:Y:S02]  /*91e0*/  MUFU.RCP R8, R3 ;  /* 0x0000000300087308 */ /* 0x0002a40000001000 */
.L_x_140:
[----:B------:R-:W-:Y:S05]  /*91f0*/  BSYNC B2 ;  /* 0x0000000000027941 */ /* 0x000fea0003800000 */
.L_x_138:
[----:B--2---:R-:W-:Y:S02]  /*9200*/  IMAD.MOV.U32 R0, RZ, RZ, R8 ;  /* 0x000000ffff007224 */ /* 0x004fe400078e0008 */
[----:B------:R-:W-:Y:S02]  /*9210*/  IMAD.MOV.U32 R8, RZ, RZ, R14 ;  /* 0x000000ffff087224 */ /* 0x000fe400078e000e */
[----:B------:R-:W-:-:S04]  /*9220*/  IMAD.MOV.U32 R9, RZ, RZ, 0x0 ;  /* 0x00000000ff097424 */ /* 0x000fc800078e00ff */
[----:B-1----:R-:W-:Y:S05]  /*9230*/  RET.REL.NODEC R8 `(_ZN7cutlass13device_kernelINS_4fmha6kernel28FmhaKernelTmaWarpSpecializedINS1_10collective30FmhaMainloopTmaWarpSpecializedINS_10bfloat16_tEffN4cute5tupleIJNS7_1CILi128EEENS9_ILi64EEENS9_ILi32EEEEEENS8_IJiNS9_ILi1EEENS8_IJiiEEEEEESG_SG_NS4_14ResidualFusionEJNS2_6OptionILNS2_3TagE0ENS9_ILb1EEEEENSI_ILSJ_2ESK_EEEEENS4_15FmhaFwdEpilogueIS6_fNS8_IJSB_SC_SB_EEEEENS2_23PersistentTileSchedulerEJSL_SM_EEEEEvNT_6ParamsE) ;  /* 0xffffff6c08707950 */ /* 0x002fea0003c3ffff */
.L_x_142:
[----:B------:R-:W-:-:S00]  /*9240*/  BRA `(.L_x_142) ;  /* 0xfffffffc00fc7947 */ /* 0x000fc0000383ffff */
[----:B------:R-:W-:-:S00]  /*9250*/  NOP ;  /* 0x0000000000007918 */ /* 0x000fc00000000000 */
        /* <DEDUP_REMOVED lines=10> */
.L_x_143:


//--------------------- .nv.global.init           --------------------------
	.section	.nv.global.init,"aw",@progbits
.nv.global.init:
	.type		$str$24,@object
	.size		$str$24,($str$25 - $str$24)
$str$24:
        /*0000*/ 	.byte	0x28, 0x61, 0x64, 0x64, 0x72, 0x65, 0x73, 0x73, 0x20, 0x26, 0x20, 0x6d, 0x61, 0x73, 0x6b, 0x29
        /*0010*/ 	.byte	0x20, 0x3d, 0x3d, 0x20, 0x30, 0x00
	.type		$str$25,@object
	.size		$str$25,(__unnamed_1 - $str$25)
$str$25:
        /*0016*/ 	.byte	0x2f, 0x74, 0x6d, 0x70, 0x2f, 0x63, 0x75, 0x74, 0x6c, 0x61, 0x73, 0x73, 0x5f, 0x73, 0x77, 0x65
        /*0026*/ 	.byte	0x65, 0x70, 0x5f, 0x73, 0x72, 0x63, 0x2f, 0x69, 0x6e, 0x63, 0x6c, 0x75, 0x64, 0x65, 0x2f, 0x63
        /*0036*/ 	.byte	0x75, 0x74, 0x65, 0x2f, 0x70, 0x6f, 0x69, 0x6e, 0x74, 0x65, 0x72, 0x5f, 0x66, 0x6c, 0x61, 0x67
        /*0046*/ 	.byte	0x67, 0x65, 0x64, 0x2e, 0x68, 0x70, 0x70, 0x00
	.type		__unnamed_1,@object
	.size		__unnamed_1,(.L_0 - __unnamed_1)
__unnamed_1:
        /*004e*/ 	.byte	0x61, 0x75, 0x74, 0x6f, 0x20, 0x63, 0x75, 0x74, 0x65, 0x3a, 0x3a, 0x61, 0x73, 0x5f, 0x70, 0x6f
        /* <DEDUP_REMOVED lines=27> */
        /*020e*/ 	.byte	0x30, 0x3e, 0x3e, 0x3e, 0x3e, 0x3e, 0x5d, 0x00
.L_0:


//--------------------- .nv.shared._ZN7cutlass13device_kernelINS_4fmha6kernel28FmhaKernelTmaWarpSpecializedINS1_10collective30FmhaMainloopTmaWarpSpecializedINS_10bfloat16_tEffN4cute5tupleIJNS7_1CILi128EEENS9_ILi64EEENS9_ILi32EEEEEENS8_IJiNS9_ILi1EEENS8_IJiiEEEEEESG_SG_NS4_14ResidualFusionEJNS2_6OptionILNS2_3TagE0ENS9_ILb1EEEEENSI_ILSJ_2ESK_EEEEENS4_15FmhaFwdEpilogueIS6_fNS8_IJSB_SC_SB_EEEEENS2_23PersistentTileSchedulerEJSL_SM_EEEEEvNT_6ParamsE --------------------------
	.section	.nv.shared._ZN7cutlass13device_kernelINS_4fmha6kernel28FmhaKernelTmaWarpSpecializedINS1_10collective30FmhaMainloopTmaWarpSpecializedINS_10bfloat16_tEffN4cute5tupleIJNS7_1CILi128EEENS9_ILi64EEENS9_ILi32EEEEEENS8_IJiNS9_ILi1EEENS8_IJiiEEEEEESG_SG_NS4_14ResidualFusionEJNS2_6OptionILNS2_3TagE0ENS9_ILb1EEEEENSI_ILSJ_2ESK_EEEEENS4_15FmhaFwdEpilogueIS6_fNS8_IJSB_SC_SB_EEEEENS2_23PersistentTileSchedulerEJSL_SM_EEEEEvNT_6ParamsE,"aw",@nobits
	.sectionflags	@""
	.align	16
	.zero		1024


//--------------------- .nv.shared.reserved.0     --------------------------
	.section	.nv.shared.reserved.0,"aw",@nobits
	.weak		__nv_reservedSMEM_offset_0_alias
	.size		__nv_reservedSMEM_offset_0_alias, 0, 0
	.other		__nv_reservedSMEM_offset_0_alias,@"STO_CUDA_RESERVED_SHARED STV_DEFAULT"
__nv_reservedSMEM_offset_0_alias:
	.zero		0


//--------------------- .nv.global                --------------------------
	.section	.nv.global,"aw",@nobits
.nv.global:
	.type		_ZN39_INTERNAL_989b0d2f_4_k_cu_f4603c10_34084cute1_E,@object
	.size		_ZN39_INTERNAL_989b0d2f_4_k_cu_f4603c10_34084cute1_E,(_ZN39_INTERNAL_989b0d2f_4_k_cu_f4603c10_34084cuda3std3__45__cpo6cbeginE - _ZN39_INTERNAL_989b0d2f_4_k_cu_f4603c10_34084cute1_E)
_ZN39_INTERNAL_989b0d2f_4_k_cu_f4603c10_34084cute1_E:
	.zero		1
	.type		_ZN39_INTERNAL_989b0d2f_4_k_cu_f4603c10_34084cuda3std3__45__cpo6cbeginE,@object
	.size		_ZN39_INTERNAL_989b0d2f_4_k_cu_f4603c10_34084cuda3std3__45__cpo6cbeginE,(_ZN39_INTERNAL_989b0d2f_4_k_cu_f4603c10_34084cuda3std3__48in_placeE - _ZN39_INTERNAL_989b0d2f_4_k_cu_f4603c10_34084cuda3std3__45__cpo6cbeginE)
_ZN39_INTERNAL_989b0d2f_4_k_cu_f4603c10_34084cuda3std3__45__cpo6cbeginE:
	.zero		1
	.type		_ZN39_INTERNAL_989b0d2f_4_k_cu_f4603c10_34084cuda3std3__48in_placeE,@object
	.size		_ZN39_INTERNAL_989b0d2f_4_k_cu_f4603c10_34084cuda3std3__48in_placeE,(_ZN39_INTERNAL_989b0d2f_4_k_cu_f4603c10_34084cuda3std6ranges3__45__cpo9iter_moveE - _ZN39_INTERNAL_989b0d2f_4_k_cu_f4603c10_34084cuda3std3__48in_placeE)
_ZN39_INTERNAL_989b0d2f_4_k_cu_f4603c10_34084cuda3std3__48in_placeE:
	.zero		1
	.type		_ZN39_INTERNAL_989b0d2f_4_k_cu_f4603c10_34084cuda3std6ranges3__45__cpo9iter_moveE,@object
	.size		_ZN39_INTERNAL_989b0d2f_4_k_cu_f4603c10_34084cuda3std6ranges3__45__cpo9iter_moveE,(_ZN39_INTERNAL_989b0d2f_4_k_cu_f4603c10_34084cuda3std3__45__cpo5beginE - _ZN39_INTERNAL_989b0d2f_4_k_cu_f4603c10_34084cuda3std6ranges3__45__cpo9iter_moveE)
_ZN39_INTERNAL_989b0d2f_4_k_cu_f4603c10_34084cuda3std6ranges3__45__cpo9iter_moveE:
	.zero		1
	.type		_ZN39_INTERNAL_989b0d2f_4_k_cu_f4603c10_34084cuda3std3__45__cpo5beginE,@object
	.size		_ZN39_INTERNAL_989b0d2f_4_k_cu_f4603c10_34084cuda3std3__45__cpo5beginE,(_ZN39_INTERNAL_989b0d2f_4_k_cu_f4603c10_34084cuda3std3__441_GLOBAL__N__989b0d2f_4_k_cu_f4603c10_34086ignoreE - _ZN39_INTERNAL_989b0d2f_4_k_cu_f4603c10_34084cuda3std3__45__cpo5beginE)
_ZN39_INTERNAL_989b0d2f_4_k_cu_f4603c10_34084cuda3std3__45__cpo5beginE:
	.zero		1
	.type		_ZN39_INTERNAL_989b0d2f_4_k_cu_f4603c10_34084cuda3std3__441_GLOBAL__N__989b0d2f_4_k_cu_f4603c10_34086ignoreE,@object
	.size		_ZN39_INTERNAL_989b0d2f_4_k_cu_f4603c10_34084cuda3std3__441_GLOBAL__N__989b0d2f_4_k_cu_f4603c10_34086ignoreE,(_ZN39_INTERNAL_989b0d2f_4_k_cu_f4603c10_34084cute7productE - _ZN39_INTERNAL_989b0d2f_4_k_cu_f4603c10_34084cuda3std3__441_GLOBAL__N__989b0d2f_4_k_cu_f4603c10_34086ignoreE)
_ZN39_INTERNAL_989b0d2f_4_k_cu_f4603c10_34084cuda3std3__441_GLOBAL__N__989b0d2f_4_k_cu_f4603c10_34086ignoreE:
	.zero		1
	.type		_ZN39_INTERNAL_989b0d2f_4_k_cu_f4603c10_34084cute7productE,@object
	.size		_ZN39_INTERNAL_989b0d2f_4_k_cu_f4603c10_34084cute7productE,(_ZN39_INTERNAL_989b0d2f_4_k_cu_f4603c10_34084cuda3std3__45__cpo3endE - _ZN39_INTERNAL_989b0d2f_4_k_cu_f4603c10_34084cute7productE)
_ZN39_INTERNAL_989b0d2f_4_k_cu_f4603c10_34084cute7productE:
	.zero		1
	.type		_ZN39_INTERNAL_989b0d2f_4_k_cu_f4603c10_34084cuda3std3__45__cpo3endE,@object
	.size		_ZN39_INTERNAL_989b0d2f_4_k_cu_f4603c10_34084cuda3std3__45__cpo3endE,(_ZN39_INTERNAL_989b0d2f_4_k_cu_f4603c10_34084cuda3std3__419piecewise_constructE - _ZN39_INTERNAL_989b0d2f_4_k_cu_f4603c10_34084cuda3std3__45__cpo3endE)
_ZN39_INTERNAL_989b0d2f_4_k_cu_f4603c10_34084cuda3std3__45__cpo3endE:
	.zero		1
	.type		_ZN39_INTERNAL_989b0d2f_4_k_cu_f4603c10_34084cuda3std3__419piecewise_constructE,@object
	.size		_ZN39_INTERNAL_989b0d2f_4_k_cu_f4603c10_34084cuda3std3__419piecewise_constructE,(_ZN39_INTERNAL_989b0d2f_4_k_cu_f4603c10_34084cuda3std3__45__cpo4cendE - _ZN39_INTERNAL_989b0d2f_4_k_cu_f4603c10_34084cuda3std3__419piecewise_constructE)
_ZN39_INTERNAL_989b0d2f_4_k_cu_f4603c10_34084cuda3std3__419piecewise_constructE:
	.zero		1
	.type		_ZN39_INTERNAL_989b0d2f_4_k_cu_f4603c10_34084cuda3std3__45__cpo4cendE,@object
	.size		_ZN39_INTERNAL_989b0d2f_4_k_cu_f4603c10_34084cuda3std3__45__cpo4cendE,(_ZN39_INTERNAL_989b0d2f_4_k_cu_f4603c10_34084cuda3std6ranges3__45__cpo4swapE - _ZN39_INTERNAL_989b0d2f_4_k_cu_f4603c10_34084cuda3std3__45__cpo4cendE)
_ZN39_INTERNAL_989b0d2f_4_k_cu_f4603c10_34084cuda3std3__45__cpo4cendE:
	.zero		1
	.type		_ZN39_INTERNAL_989b0d2f_4_k_cu_f4603c10_34084cuda3std6ranges3__45__cpo4swapE,@object
	.size		_ZN39_INTERNAL_989b0d2f_4_k_cu_f4603c10_34084cuda3std6ranges3__45__cpo4swapE,(.L_8 - _ZN39_INTERNAL_989b0d2f_4_k_cu_f4603c10_34084cuda3std6ranges3__45__cpo4swapE)
_ZN39_INTERNAL_989b0d2f_4_k_cu_f4603c10_34084cuda3std6ranges3__45__cpo4swapE:
	.zero		1
.L_8:


//--------------------- .nv.constant0._ZN7cutlass13device_kernelINS_4fmha6kernel28FmhaKernelTmaWarpSpecializedINS1_10collective30FmhaMainloopTmaWarpSpecializedINS_10bfloat16_tEffN4cute5tupleIJNS7_1CILi128EEENS9_ILi64EEENS9_ILi32EEEEEENS8_IJiNS9_ILi1EEENS8_IJiiEEEEEESG_SG_NS4_14ResidualFusionEJNS2_6OptionILNS2_3TagE0ENS9_ILb1EEEEENSI_ILSJ_2ESK_EEEEENS4_15FmhaFwdEpilogueIS6_fNS8_IJSB_SC_SB_EEEEENS2_23PersistentTileSchedulerEJSL_SM_EEEEEvNT_6ParamsE --------------------------
	.section	.nv.constant0._ZN7cutlass13device_kernelINS_4fmha6kernel28FmhaKernelTmaWarpSpecializedINS1_10collective30FmhaMainloopTmaWarpSpecializedINS_10bfloat16_tEffN4cute5tupleIJNS7_1CILi128EEENS9_ILi64EEENS9_ILi32EEEEEENS8_IJiNS9_ILi1EEENS8_IJiiEEEEEESG_SG_NS4_14ResidualFusionEJNS2_6OptionILNS2_3TagE0ENS9_ILb1EEEEENSI_ILSJ_2ESK_EEEEENS4_15FmhaFwdEpilogueIS6_fNS8_IJSB_SC_SB_EEEEENS2_23PersistentTileSchedulerEJSL_SM_EEEEEvNT_6ParamsE,"a",@progbits
	.sectionflags	@""
	.align	4
.nv.constant0._ZN7cutlass13device_kernelINS_4fmha6kernel28FmhaKernelTmaWarpSpecializedINS1_10collective30FmhaMainloopTmaWarpSpecializedINS_10bfloat16_tEffN4cute5tupleIJNS7_1CILi128EEENS9_ILi64EEENS9_ILi32EEEEEENS8_IJiNS9_ILi1EEENS8_IJiiEEEEEESG_SG_NS4_14ResidualFusionEJNS2_6OptionILNS2_3TagE0ENS9_ILb1EEEEENSI_ILSJ_2ESK_EEEEENS4_15FmhaFwdEpilogueIS6_fNS8_IJSB_SC_SB_EEEEENS2_23PersistentTileSchedulerEJSL_SM_EEEEEvNT_6ParamsE:
	.zero		2688


//--------------------- SYMBOLS --------------------------

	.type		.nv.reservedSmem.offset0,@object
	.size		.nv.reservedSmem.offset0,0x4
	.type		__assertfail,@function
